// auto-generated by cutlass_sweep.gemm — config: {"arch": "sm_100", "cluster_m": 2, "cluster_n": 4, "dtype": "fp16", "dtype_b": "fp16", "layout": "tn", "stages": 0, "tile_k": 64, "tile_m": 128, "tile_n": 128}
#include "cutlass/cutlass.h"
#include "cutlass/gemm/collective/collective_builder.hpp"
#include "cutlass/gemm/device/gemm_universal_adapter.h"
#include "cutlass/gemm/kernel/gemm_universal.hpp"
#include "cutlass/epilogue/collective/collective_builder.hpp"

using ElemA = cutlass::half_t;
using ElemB = cutlass::half_t;
using ElemCD = cutlass::half_t;
using Acc  = float;
using TileShape    = cute::Shape<cute::_128, cute::_128, cute::_64>;
using ClusterShape = cute::Shape<cute::_2, cute::_4, cute::_1>;

using CollectiveEpilogue = typename cutlass::epilogue::collective::CollectiveBuilder<
    cutlass::arch::Sm100, cutlass::arch::OpClassTensorOp,
    TileShape, ClusterShape,
    cutlass::epilogue::collective::EpilogueTileAuto,
    Acc, Acc,
    ElemCD, cutlass::layout::RowMajor, 128 / cutlass::sizeof_bits<ElemCD>::value,
    ElemCD, cutlass::layout::RowMajor, 128 / cutlass::sizeof_bits<ElemCD>::value,
    cutlass::epilogue::collective::EpilogueScheduleAuto
  >::CollectiveOp;

using CollectiveMainloop = typename cutlass::gemm::collective::CollectiveBuilder<
    cutlass::arch::Sm100, cutlass::arch::OpClassTensorOp,
    ElemA, cutlass::layout::ColumnMajor, 128 / cutlass::sizeof_bits<ElemA>::value,
    ElemB, cutlass::layout::RowMajor, 128 / cutlass::sizeof_bits<ElemB>::value,
    Acc,
    TileShape, ClusterShape,
    cutlass::gemm::collective::StageCountAutoCarveout<static_cast<int>(sizeof(typename CollectiveEpilogue::SharedStorage))>,
    cutlass::gemm::collective::KernelScheduleAuto
  >::CollectiveOp;

using GemmKernel = cutlass::gemm::kernel::GemmUniversal<
    cute::Shape<int,int,int,int>,
    CollectiveMainloop,
    CollectiveEpilogue
>;
using Gemm = cutlass::gemm::device::GemmUniversalAdapter<GemmKernel>;

// Force the device kernel symbol into the cubin without needing a host main.
auto* _anchor = &cutlass::device_kernel<GemmKernel>;


// ===== COMPILED SASS (sm_100a) =====

	.target	sm_100a

	.elftype	@"ET_EXEC"


//--------------------- .note.nv.tkinfo           --------------------------
	.section	.note.nv.tkinfo,"",@"SHT_NOTE"
	.sectionflags	@"SHF_NOTE_NV_TKINFO"
	.tkinfo
        /*0018*/ 	.word	0x00000002
        /*0030*/ 	.string	""
        /*0030*/ 	.string	"ptxas"
        /*0030*/ 	.string	"Cuda compilation tools, release 13.0, V13.0.88"
        /*0030*/ 	.string	"Build cuda_13.0.r13.0/compiler.36424714_0"
        /*0030*/ 	.string	"-arch sm_100a -m 64 "



//--------------------- .note.nv.cuinfo           --------------------------
	.section	.note.nv.cuinfo,"",@"SHT_NOTE"
	.sectionflags	@"SHF_NOTE_NV_CUINFO"
        /*0018*/ 	.short	0x0002
        /*001a*/ 	.short	0x0064
        /*001c*/ 	.short	0x0082
	.zero		2


//--------------------- .nv.info                  --------------------------
	.section	.nv.info,"",@"SHT_CUDA_INFO"
	.align	4


	//----- nvinfo : EIATTR_REGCOUNT
	.align		4
        /*0000*/ 	.byte	0x04, 0x2f
        /*0002*/ 	.short	(.L_19 - .L_18)
	.align		4
.L_18:
        /*0004*/ 	.word	index@(_ZN7cutlass13device_kernelINS_4gemm6kernel13GemmUniversalIN4cute5tupleIJiiiiEEENS1_10collective13CollectiveMmaINS1_35MainloopSm100TmaUmmaWarpSpecializedILi13ELi2ELi4ENS5_IJNS4_1CILi2EEENSA_ILi4EEENSA_ILi1EEEEEEEENS5_IJNSA_ILi128EEESG_NSA_ILi64EEEEEENS_6half_tENS5_IJSD_llEEESJ_SK_NS4_8TiledMMAINS4_8MMA_AtomIJNS4_26SM100_MMA_F16BF16_2x1SM_SSISJ_SJ_fLi128ELi128ELNS4_4UMMA5MajorE1ELSP_1ELNSO_7ScaleInE0ELSQ_0EEEEEENS4_6LayoutINS5_IJSD_SD_SD_EEENS5_IJNSA_ILi0EEESV_SV_EEEEENS5_IJNS4_10UnderscoreESY_SY_EEEEENS4_28SM100_TMA_2SM_LOAD_MULTICASTENS4_14ComposedLayoutINS4_7SwizzleILi3ELi4ELi3EEENS4_18smem_ptr_flag_bitsILi16EEENST_INS5_IJSH_NSA_ILi8EEEEEENS5_IJSD_SH_EEEEEEEvNS4_8identityENS4_18SM100_TMA_2SM_LOADES1B_vS1C_EENS_8epilogue10collective18CollectiveEpilogueINS1F_23Sm100TmaWarpSpecializedILi4ELi2ELi16ELb1ELb0EEEJNS5_IJSH_SG_SH_EEENS5_IJNST_ISH_SD_EENST_INS5_IJNSA_ILi16EEESB_EEES19_EEEEESJ_NS5_IJlSD_lEEESJ_S1Q_NS1F_6fusion15FusionCallbacksIS1J_NS1R_17LinearCombinationISJ_fSJ_fLNS_15FloatRoundStyleE2EEES1K_S1P_JEEENS4_5SM1004TMEM4LOAD26SM100_TMEM_LOAD_32dp32b16xENS4_13SM90_TMA_LOADENS12_INS13_ILi1ELi4ELi3EEES16_NST_INS5_IJS17_S1M_EEENS5_IJS1M_SD_EEEEEEENS4_39AutoVectorizingCopyWithAssumedAlignmentILi128EEENS4_14SM90_TMA_STOREES26_S28_S28_EEEvvEEEEvNT_6ParamsE)
        /*0008*/ 	.word	0x0000005f


	//----- nvinfo : EIATTR_FRAME_SIZE
	.align		4
.L_19:
        /*000c*/ 	.byte	0x04, 0x11
        /*000e*/ 	.short	(.L_21 - .L_20)
	.align		4
.L_20:
        /*0010*/ 	.word	index@($__internal_2_$__cuda_sm10x_tcgen05_guardrail_trap_unallocated_columns_being_dealloced)
        /*0014*/ 	.word	0x00000000


	//----- nvinfo : EIATTR_FRAME_SIZE
	.align		4
.L_21:
        /*0018*/ 	.byte	0x04, 0x11
        /*001a*/ 	.short	(.L_23 - .L_22)
	.align		4
.L_22:
        /*001c*/ 	.word	index@($__internal_1_$__cuda_sm10x_tcgen05_guardrail_trap_phase_invalid_during_alloc)
        /*0020*/ 	.word	0x00000000


	//----- nvinfo : EIATTR_FRAME_SIZE
	.align		4
.L_23:
        /*0024*/ 	.byte	0x04, 0x11
        /*0026*/ 	.short	(.L_25 - .L_24)
	.align		4
.L_24:
        /*0028*/ 	.word	index@($__internal_0_$__cuda_sm10x_tcgen05_guardrail_trap_col_being_dealloced_not_returned_by_alloc)
        /*002c*/ 	.word	0x00000000


	//----- nvinfo : EIATTR_FRAME_SIZE
	.align		4
.L_25:
        /*0030*/ 	.byte	0x04, 0x11
        /*0032*/ 	.short	(.L_27 - .L_26)
	.align		4
.L_26:
        /*0034*/ 	.word	index@(_ZN7cutlass13device_kernelINS_4gemm6kernel13GemmUniversalIN4cute5tupleIJiiiiEEENS1_10collective13CollectiveMmaINS1_35MainloopSm100TmaUmmaWarpSpecializedILi13ELi2ELi4ENS5_IJNS4_1CILi2EEENSA_ILi4EEENSA_ILi1EEEEEEEENS5_IJNSA_ILi128EEESG_NSA_ILi64EEEEEENS_6half_tENS5_IJSD_llEEESJ_SK_NS4_8TiledMMAINS4_8MMA_AtomIJNS4_26SM100_MMA_F16BF16_2x1SM_SSISJ_SJ_fLi128ELi128ELNS4_4UMMA5MajorE1ELSP_1ELNSO_7ScaleInE0ELSQ_0EEEEEENS4_6LayoutINS5_IJSD_SD_SD_EEENS5_IJNSA_ILi0EEESV_SV_EEEEENS5_IJNS4_10UnderscoreESY_SY_EEEEENS4_28SM100_TMA_2SM_LOAD_MULTICASTENS4_14ComposedLayoutINS4_7SwizzleILi3ELi4ELi3EEENS4_18smem_ptr_flag_bitsILi16EEENST_INS5_IJSH_NSA_ILi8EEEEEENS5_IJSD_SH_EEEEEEEvNS4_8identityENS4_18SM100_TMA_2SM_LOADES1B_vS1C_EENS_8epilogue10collective18CollectiveEpilogueINS1F_23Sm100TmaWarpSpecializedILi4ELi2ELi16ELb1ELb0EEEJNS5_IJSH_SG_SH_EEENS5_IJNST_ISH_SD_EENST_INS5_IJNSA_ILi16EEESB_EEES19_EEEEESJ_NS5_IJlSD_lEEESJ_S1Q_NS1F_6fusion15FusionCallbacksIS1J_NS1R_17LinearCombinationISJ_fSJ_fLNS_15FloatRoundStyleE2EEES1K_S1P_JEEENS4_5SM1004TMEM4LOAD26SM100_TMEM_LOAD_32dp32b16xENS4_13SM90_TMA_LOADENS12_INS13_ILi1ELi4ELi3EEES16_NST_INS5_IJS17_S1M_EEENS5_IJS1M_SD_EEEEEEENS4_39AutoVectorizingCopyWithAssumedAlignmentILi128EEENS4_14SM90_TMA_STOREES26_S28_S28_EEEvvEEEEvNT_6ParamsE)
        /*0038*/ 	.word	0x00000000


	//----- nvinfo : EIATTR_MIN_STACK_SIZE
	.align		4
.L_27:
        /*003c*/ 	.byte	0x04, 0x12
        /*003e*/ 	.short	(.L_29 - .L_28)
	.align		4
.L_28:
        /*0040*/ 	.word	index@(_ZN7cutlass13device_kernelINS_4gemm6kernel13GemmUniversalIN4cute5tupleIJiiiiEEENS1_10collective13CollectiveMmaINS1_35MainloopSm100TmaUmmaWarpSpecializedILi13ELi2ELi4ENS5_IJNS4_1CILi2EEENSA_ILi4EEENSA_ILi1EEEEEEEENS5_IJNSA_ILi128EEESG_NSA_ILi64EEEEEENS_6half_tENS5_IJSD_llEEESJ_SK_NS4_8TiledMMAINS4_8MMA_AtomIJNS4_26SM100_MMA_F16BF16_2x1SM_SSISJ_SJ_fLi128ELi128ELNS4_4UMMA5MajorE1ELSP_1ELNSO_7ScaleInE0ELSQ_0EEEEEENS4_6LayoutINS5_IJSD_SD_SD_EEENS5_IJNSA_ILi0EEESV_SV_EEEEENS5_IJNS4_10UnderscoreESY_SY_EEEEENS4_28SM100_TMA_2SM_LOAD_MULTICASTENS4_14ComposedLayoutINS4_7SwizzleILi3ELi4ELi3EEENS4_18smem_ptr_flag_bitsILi16EEENST_INS5_IJSH_NSA_ILi8EEEEEENS5_IJSD_SH_EEEEEEEvNS4_8identityENS4_18SM100_TMA_2SM_LOADES1B_vS1C_EENS_8epilogue10collective18CollectiveEpilogueINS1F_23Sm100TmaWarpSpecializedILi4ELi2ELi16ELb1ELb0EEEJNS5_IJSH_SG_SH_EEENS5_IJNST_ISH_SD_EENST_INS5_IJNSA_ILi16EEESB_EEES19_EEEEESJ_NS5_IJlSD_lEEESJ_S1Q_NS1F_6fusion15FusionCallbacksIS1J_NS1R_17LinearCombinationISJ_fSJ_fLNS_15FloatRoundStyleE2EEES1K_S1P_JEEENS4_5SM1004TMEM4LOAD26SM100_TMEM_LOAD_32dp32b16xENS4_13SM90_TMA_LOADENS12_INS13_ILi1ELi4ELi3EEES16_NST_INS5_IJS17_S1M_EEENS5_IJS1M_SD_EEEEEEENS4_39AutoVectorizingCopyWithAssumedAlignmentILi128EEENS4_14SM90_TMA_STOREES26_S28_S28_EEEvvEEEEvNT_6ParamsE)
        /*0044*/ 	.word	0x00000000
.L_29:


//--------------------- .nv.compat                --------------------------
	.section	.nv.compat,"",@"SHT_CUDA_COMPAT_INFO"
	.align	4
        /*0000*/ 	.byte	0x02, 0x09, 0x01, 0x00, 0x02, 0x02, 0x02, 0x00, 0x02, 0x05, 0x05, 0x00, 0x03, 0x07, 0x01, 0x01
        /*0010*/ 	.byte	0x02, 0x03, 0x01, 0x00, 0x02, 0x06, 0x01, 0x00, 0x04, 0x0b, 0x08, 0x00, 0x09, 0x00, 0x00, 0x00
        /*0020*/ 	.byte	0x00, 0x00, 0x00, 0x00


//--------------------- .nv.info._ZN7cutlass13device_kernelINS_4gemm6kernel13GemmUniversalIN4cute5tupleIJiiiiEEENS1_10collective13CollectiveMmaINS1_35MainloopSm100TmaUmmaWarpSpecializedILi13ELi2ELi4ENS5_IJNS4_1CILi2EEENSA_ILi4EEENSA_ILi1EEEEEEEENS5_IJNSA_ILi128EEESG_NSA_ILi64EEEEEENS_6half_tENS5_IJSD_llEEESJ_SK_NS4_8TiledMMAINS4_8MMA_AtomIJNS4_26SM100_MMA_F16BF16_2x1SM_SSISJ_SJ_fLi128ELi128ELNS4_4UMMA5MajorE1ELSP_1ELNSO_7ScaleInE0ELSQ_0EEEEEENS4_6LayoutINS5_IJSD_SD_SD_EEENS5_IJNSA_ILi0EEESV_SV_EEEEENS5_IJNS4_10UnderscoreESY_SY_EEEEENS4_28SM100_TMA_2SM_LOAD_MULTICASTENS4_14ComposedLayoutINS4_7SwizzleILi3ELi4ELi3EEENS4_18smem_ptr_flag_bitsILi16EEENST_INS5_IJSH_NSA_ILi8EEEEEENS5_IJSD_SH_EEEEEEEvNS4_8identityENS4_18SM100_TMA_2SM_LOADES1B_vS1C_EENS_8epilogue10collective18CollectiveEpilogueINS1F_23Sm100TmaWarpSpecializedILi4ELi2ELi16ELb1ELb0EEEJNS5_IJSH_SG_SH_EEENS5_IJNST_ISH_SD_EENST_INS5_IJNSA_ILi16EEESB_EEES19_EEEEESJ_NS5_IJlSD_lEEESJ_S1Q_NS1F_6fusion15FusionCallbacksIS1J_NS1R_17LinearCombinationISJ_fSJ_fLNS_15FloatRoundStyleE2EEES1K_S1P_JEEENS4_5SM1004TMEM4LOAD26SM100_TMEM_LOAD_32dp32b16xENS4_13SM90_TMA_LOADENS12_INS13_ILi1ELi4ELi3EEES16_NST_INS5_IJS17_S1M_EEENS5_IJS1M_SD_EEEEEEENS4_39AutoVectorizingCopyWithAssumedAlignmentILi128EEENS4_14SM90_TMA_STOREES26_S28_S28_EEEvvEEEEvNT_6ParamsE --------------------------
	.section	.nv.info._ZN7cutlass13device_kernelINS_4gemm6kernel13GemmUniversalIN4cute5tupleIJiiiiEEENS1_10collective13CollectiveMmaINS1_35MainloopSm100TmaUmmaWarpSpecializedILi13ELi2ELi4ENS5_IJNS4_1CILi2EEENSA_ILi4EEENSA_ILi1EEEEEEEENS5_IJNSA_ILi128EEESG_NSA_ILi64EEEEEENS_6half_tENS5_IJSD_llEEESJ_SK_NS4_8TiledMMAINS4_8MMA_AtomIJNS4_26SM100_MMA_F16BF16_2x1SM_SSISJ_SJ_fLi128ELi128ELNS4_4UMMA5MajorE1ELSP_1ELNSO_7ScaleInE0ELSQ_0EEEEEENS4_6LayoutINS5_IJSD_SD_SD_EEENS5_IJNSA_ILi0EEESV_SV_EEEEENS5_IJNS4_10UnderscoreESY_SY_EEEEENS4_28SM100_TMA_2SM_LOAD_MULTICASTENS4_14ComposedLayoutINS4_7SwizzleILi3ELi4ELi3EEENS4_18smem_ptr_flag_bitsILi16EEENST_INS5_IJSH_NSA_ILi8EEEEEENS5_IJSD_SH_EEEEEEEvNS4_8identityENS4_18SM100_TMA_2SM_LOADES1B_vS1C_EENS_8epilogue10collective18CollectiveEpilogueINS1F_23Sm100TmaWarpSpecializedILi4ELi2ELi16ELb1ELb0EEEJNS5_IJSH_SG_SH_EEENS5_IJNST_ISH_SD_EENST_INS5_IJNSA_ILi16EEESB_EEES19_EEEEESJ_NS5_IJlSD_lEEESJ_S1Q_NS1F_6fusion15FusionCallbacksIS1J_NS1R_17LinearCombinationISJ_fSJ_fLNS_15FloatRoundStyleE2EEES1K_S1P_JEEENS4_5SM1004TMEM4LOAD26SM100_TMEM_LOAD_32dp32b16xENS4_13SM90_TMA_LOADENS12_INS13_ILi1ELi4ELi3EEES16_NST_INS5_IJS17_S1M_EEENS5_IJS1M_SD_EEEEEEENS4_39AutoVectorizingCopyWithAssumedAlignmentILi128EEENS4_14SM90_TMA_STOREES26_S28_S28_EEEvvEEEEvNT_6ParamsE,"",@"SHT_CUDA_INFO"
	.sectionflags	@""
	.align	4


	//----- nvinfo : EIATTR_CUDA_API_VERSION
	.align		4
        /*0000*/ 	.byte	0x04, 0x37
        /*0002*/ 	.short	(.L_31 - .L_30)
.L_30:
        /*0004*/ 	.word	0x00000082


	//----- nvinfo : EIATTR_KPARAM_INFO
	.align		4
.L_31:
        /*0008*/ 	.byte	0x04, 0x17
        /*000a*/ 	.short	(.L_33 - .L_32)
.L_32:
        /*000c*/ 	.word	0x00000000
        /*0010*/ 	.short	0x0000
        /*0012*/ 	.short	0x0000
        /*0014*/ 	.byte	0x00, 0xf0, 0x01, 0x20


	//----- nvinfo : EIATTR_AT_ENTRY_FRAGMENTS
	.align		4
.L_33:
        /*0018*/ 	.byte	0x04, 0x4f
        /*001a*/ 	.short	(.L_35 - .L_34)


	//   ....[0]....
.L_34:
        /*001c*/ 	.word	0x00000007


	//----- nvinfo : EIATTR_RESERVED_SMEM_USED
	.align		4
.L_35:
        /*0020*/ 	.byte	0x01, 0x41
	.zero		2


	//----- nvinfo : EIATTR_SPARSE_MMA_MASK
	.align		4
        /*0024*/ 	.byte	0x03, 0x50
        /*0026*/ 	.short	0x0000


	//----- nvinfo : EIATTR_TCGEN05_2CTA_USED
	.align		4
        /*0028*/ 	.byte	0x01, 0x52
	.zero		2


	//----- nvinfo : EIATTR_MAXREG_COUNT
	.align		4
        /*002c*/ 	.byte	0x03, 0x1b
        /*002e*/ 	.short	0x00ff


	//----- nvinfo : EIATTR_NUM_BARRIERS
	.align		4
        /*0030*/ 	.byte	0x02, 0x4c
        /*0032*/ 	.byte	0x07
	.zero		1


	//----- nvinfo : EIATTR_EXTERNS
	.align		4
        /*0034*/ 	.byte	0x04, 0x0f
        /*0036*/ 	.short	(.L_37 - .L_36)


	//   ....[0]....
	.align		4
.L_36:
        /*0038*/ 	.word	index@(__assertfail)


	//----- nvinfo : EIATTR_MERCURY_ISA_VERSION
	.align		4
.L_37:
        /*003c*/ 	.byte	0x03, 0x5f
        /*003e*/ 	.short	0x0101


	//----- nvinfo : EIATTR_INT_WARP_WIDE_INSTR_OFFSETS
	.align		4
        /*0040*/ 	.byte	0x04, 0x31
        /*0042*/ 	.short	(.L_39 - .L_38)


	//   ....[0]....
.L_38:
        /*0044*/ 	.word	0x00000ea0


	//   ....[1]....
        /*0048*/ 	.word	0x00000f40


	//   ....[2]....
        /*004c*/ 	.word	0x00002410


	//   ....[3]....
        /*0050*/ 	.word	0x000047e0


	//   ....[4]....
        /*0054*/ 	.word	0x00004800


	//   ....[5]....
        /*0058*/ 	.word	0x00004830


	//   ....[6]....
        /*005c*/ 	.word	0x00005140


	//   ....[7]....
        /*0060*/ 	.word	0x00005160


	//   ....[8]....
        /*0064*/ 	.word	0x00005230


	//   ....[9]....
        /*0068*/ 	.word	0x00005310


	//   ....[10]....
        /*006c*/ 	.word	0x00005330


	//   ....[11]....
        /*0070*/ 	.word	0x000053f0


	//   ....[12]....
        /*0074*/ 	.word	0x000054f0


	//   ....[13]....
        /*0078*/ 	.word	0x00005510


	//   ....[14]....
        /*007c*/ 	.word	0x00005640


	//   ....[15]....
        /*0080*/ 	.word	0x000057c0


	//   ....[16]....
        /*0084*/ 	.word	0x000057d0


	//   ....[17]....
        /*0088*/ 	.word	0x000058f0


	//----- nvinfo : EIATTR_COOP_GROUP_MASK_REGIDS
	.align		4
.L_39:
        /*008c*/ 	.byte	0x04, 0x29
        /*008e*/ 	.short	(.L_41 - .L_40)


	//   ....[0]....
.L_40:
        /*0090*/ 	.word	0xffffffff


	//   ....[1]....
        /*0094*/ 	.word	0xffffffff


	//   ....[2]....
        /*0098*/ 	.word	0xffffffff


	//   ....[3]....
        /*009c*/ 	.word	0xffffffff


	//   ....[4]....
        /*00a0*/ 	.word	0xffffffff


	//   ....[5]....
        /*00a4*/ 	.word	0xffffffff


	//   ....[6]....
        /*00a8*/ 	.word	0xffffffff


	//   ....[7]....
        /*00ac*/ 	.word	0xffffffff


	//   ....[8]....
        /*00b0*/ 	.word	0xffffffff


	//   ....[9]....
        /*00b4*/ 	.word	0xffffffff


	//   ....[10]....
        /*00b8*/ 	.word	0xffffffff


	//   ....[11]....
        /*00bc*/ 	.word	0xffffffff


	//   ....[12]....
        /*00c0*/ 	.word	0xffffffff


	//   ....[13]....
        /*00c4*/ 	.word	0xffffffff


	//----- nvinfo : EIATTR_COOP_GROUP_INSTR_OFFSETS
	.align		4
.L_41:
        /*00c8*/ 	.byte	0x04, 0x28
        /*00ca*/ 	.short	(.L_43 - .L_42)


	//   ....[0]....
.L_42:
        /*00cc*/ 	.word	0x000000c0


	//   ....[1]....
        /*00d0*/ 	.word	0x00000500


	//   ....[2]....
        /*00d4*/ 	.word	0x00000810


	//   ....[3]....
        /*00d8*/ 	.word	0x000009a0


	//   ....[4]....
        /*00dc*/ 	.word	0x00000a90


	//   ....[5]....
        /*00e0*/ 	.word	0x00000bf0


	//   ....[6]....
        /*00e4*/ 	.word	0x00000d80


	//   ....[7]....
        /*00e8*/ 	.word	0x00000fc0


	//   ....[8]....
        /*00ec*/ 	.word	0x000022f0


	//   ....[9]....
        /*00f0*/ 	.word	0x000035e0


	//   ....[10]....
        /*00f4*/ 	.word	0x00003ab0


	//   ....[11]....
        /*00f8*/ 	.word	0x00003ae0


	//   ....[12]....
        /*00fc*/ 	.word	0x000046e0


	//   ....[13]....
        /*0100*/ 	.word	0x000048f0


	//----- nvinfo : EIATTR_VRC_CTA_INIT_COUNT
	.align		4
.L_43:
        /*0104*/ 	.byte	0x02, 0x4a
        /*0106*/ 	.byte	0x80
	.zero		1


	//----- nvinfo : EIATTR_SYSCALL_OFFSETS
	.align		4
        /*0108*/ 	.byte	0x04, 0x46
        /*010a*/ 	.short	(.L_45 - .L_44)


	//   ....[0]....
.L_44:
        /*010c*/ 	.word	0x00006430


	//   ....[1]....
        /*0110*/ 	.word	0x00006520


	//   ....[2]....
        /*0114*/ 	.word	0x00006c20


	//   ....[3]....
        /*0118*/ 	.word	0x00007540


	//   ....[4]....
        /*011c*/ 	.word	0x00007e00


	//   ....[5]....
        /*0120*/ 	.word	0x000086c0


	//----- nvinfo : EIATTR_MBARRIER_INSTR_OFFSETS
	.align		4
.L_45:
        /*0124*/ 	.byte	0x04, 0x39
        /*0126*/ 	.short	(.L_47 - .L_46)


	//   ....[0]....
.L_46:
        /*0128*/ 	.word	0x00000650
        /*012c*/ 	.word	0x000000ff
        /*0130*/ 	.word	0x00000000
        /*0134*/ 	.short	0x0100
        /*0136*/ 	.byte	0x07
	.zero		1


	//   ....[1]....
        /*0138*/ 	.word	0x00000660
        /*013c*/ 	.word	0x000000ff
        /*0140*/ 	.word	0x00000068
        /*0144*/ 	.short	0x0100
        /*0146*/ 	.byte	0x07
	.zero		1


	//   ....[2]....
        /*0148*/ 	.word	0x00000670
        /*014c*/ 	.word	0x000000ff
        /*0150*/ 	.word	0x00000008
        /*0154*/ 	.short	0x0100
        /*0156*/ 	.byte	0x07
	.zero		1


	//   ....[3]....
        /*0158*/ 	.word	0x00000680
        /*015c*/ 	.word	0x000000ff
        /*0160*/ 	.word	0x00000070
        /*0164*/ 	.short	0x0100
        /*0166*/ 	.byte	0x07
	.zero		1


	//   ....[4]....
        /*0168*/ 	.word	0x00000690
        /*016c*/ 	.word	0x000000ff
        /*0170*/ 	.word	0x00000010
        /*0174*/ 	.short	0x0100
        /*0176*/ 	.byte	0x07
	.zero		1


	//   ....[5]....
        /*0178*/ 	.word	0x000006a0
        /*017c*/ 	.word	0x000000ff
        /*0180*/ 	.word	0x00000078
        /*0184*/ 	.short	0x0100
        /*0186*/ 	.byte	0x07
	.zero		1


	//   ....[6]....
        /*0188*/ 	.word	0x000006b0
        /*018c*/ 	.word	0x000000ff
        /*0190*/ 	.word	0x00000018
        /*0194*/ 	.short	0x0100
        /*0196*/ 	.byte	0x07
	.zero		1


	//   ....[7]....
        /*0198*/ 	.word	0x000006c0
        /*019c*/ 	.word	0x000000ff
        /*01a0*/ 	.word	0x00000080
        /*01a4*/ 	.short	0x0100
        /*01a6*/ 	.byte	0x07
	.zero		1


	//   ....[8]....
        /*01a8*/ 	.word	0x000006d0
        /*01ac*/ 	.word	0x000000ff
        /*01b0*/ 	.word	0x00000020
        /*01b4*/ 	.short	0x0100
        /*01b6*/ 	.byte	0x07
	.zero		1


	//   ....[9]....
        /*01b8*/ 	.word	0x000006e0
        /*01bc*/ 	.word	0x000000ff
        /*01c0*/ 	.word	0x00000088
        /*01c4*/ 	.short	0x0100
        /*01c6*/ 	.byte	0x07
	.zero		1


	//   ....[10]....
        /*01c8*/ 	.word	0x000006f0
        /*01cc*/ 	.word	0x000000ff
        /*01d0*/ 	.word	0x00000028
        /*01d4*/ 	.short	0x0100
        /*01d6*/ 	.byte	0x07
	.zero		1


	//   ....[11]....
        /*01d8*/ 	.word	0x00000700
        /*01dc*/ 	.word	0x000000ff
        /*01e0*/ 	.word	0x00000090
        /*01e4*/ 	.short	0x0100
        /*01e6*/ 	.byte	0x07
	.zero		1


	//   ....[12]....
        /*01e8*/ 	.word	0x00000710
        /*01ec*/ 	.word	0x000000ff
        /*01f0*/ 	.word	0x00000030
        /*01f4*/ 	.short	0x0100
        /*01f6*/ 	.byte	0x07
	.zero		1


	//   ....[13]....
        /*01f8*/ 	.word	0x00000720
        /*01fc*/ 	.word	0x000000ff
        /*0200*/ 	.word	0x00000098
        /*0204*/ 	.short	0x0100
        /*0206*/ 	.byte	0x07
	.zero		1


	//   ....[14]....
        /*0208*/ 	.word	0x00000730
        /*020c*/ 	.word	0x000000ff
        /*0210*/ 	.word	0x00000038
        /*0214*/ 	.short	0x0100
        /*0216*/ 	.byte	0x07
	.zero		1


	//   ....[15]....
        /*0218*/ 	.word	0x00000740
        /*021c*/ 	.word	0x000000ff
        /*0220*/ 	.word	0x000000a0
        /*0224*/ 	.short	0x0100
        /*0226*/ 	.byte	0x07
	.zero		1


	//   ....[16]....
        /*0228*/ 	.word	0x00000750
        /*022c*/ 	.word	0x000000ff
        /*0230*/ 	.word	0x00000040
        /*0234*/ 	.short	0x0100
        /*0236*/ 	.byte	0x07
	.zero		1


	//   ....[17]....
        /*0238*/ 	.word	0x00000760
        /*023c*/ 	.word	0x000000ff
        /*0240*/ 	.word	0x000000a8
        /*0244*/ 	.short	0x0100
        /*0246*/ 	.byte	0x07
	.zero		1


	//   ....[18]....
        /*0248*/ 	.word	0x00000770
        /*024c*/ 	.word	0x000000ff
        /*0250*/ 	.word	0x00000048
        /*0254*/ 	.short	0x0100
        /*0256*/ 	.byte	0x07
	.zero		1


	//   ....[19]....
        /*0258*/ 	.word	0x00000780
        /*025c*/ 	.word	0x000000ff
        /*0260*/ 	.word	0x000000b0
        /*0264*/ 	.short	0x0100
        /*0266*/ 	.byte	0x07
	.zero		1


	//   ....[20]....
        /*0268*/ 	.word	0x00000790
        /*026c*/ 	.word	0x000000ff
        /*0270*/ 	.word	0x00000050
        /*0274*/ 	.short	0x0100
        /*0276*/ 	.byte	0x07
	.zero		1


	//   ....[21]....
        /*0278*/ 	.word	0x000007a0
        /*027c*/ 	.word	0x000000ff
        /*0280*/ 	.word	0x000000b8
        /*0284*/ 	.short	0x0100
        /*0286*/ 	.byte	0x07
	.zero		1


	//   ....[22]....
        /*0288*/ 	.word	0x000007b0
        /*028c*/ 	.word	0x000000ff
        /*0290*/ 	.word	0x00000058
        /*0294*/ 	.short	0x0100
        /*0296*/ 	.byte	0x07
	.zero		1


	//   ....[23]....
        /*0298*/ 	.word	0x000007c0
        /*029c*/ 	.word	0x000000ff
        /*02a0*/ 	.word	0x000000c0
        /*02a4*/ 	.short	0x0100
        /*02a6*/ 	.byte	0x07
	.zero		1


	//   ....[24]....
        /*02a8*/ 	.word	0x000007d0
        /*02ac*/ 	.word	0x000000ff
        /*02b0*/ 	.word	0x00000060
        /*02b4*/ 	.short	0x0100
        /*02b6*/ 	.byte	0x07
	.zero		1


	//   ....[25]....
        /*02b8*/ 	.word	0x000007e0
        /*02bc*/ 	.word	0x000000ff
        /*02c0*/ 	.word	0x000000c8
        /*02c4*/ 	.short	0x0100
        /*02c6*/ 	.byte	0x07
	.zero		1


	//   ....[26]....
        /*02c8*/ 	.word	0x00000910
        /*02cc*/ 	.word	0x000000ff
        /*02d0*/ 	.word	0x000000d0
        /*02d4*/ 	.short	0x0100
        /*02d6*/ 	.byte	0x07
	.zero		1


	//   ....[27]....
        /*02d8*/ 	.word	0x00000920
        /*02dc*/ 	.word	0x000000ff
        /*02e0*/ 	.word	0x000000f0
        /*02e4*/ 	.short	0x0100
        /*02e6*/ 	.byte	0x07
	.zero		1


	//   ....[28]....
        /*02e8*/ 	.word	0x00000930
        /*02ec*/ 	.word	0x000000ff
        /*02f0*/ 	.word	0x000000d8
        /*02f4*/ 	.short	0x0100
        /*02f6*/ 	.byte	0x07
	.zero		1


	//   ....[29]....
        /*02f8*/ 	.word	0x00000940
        /*02fc*/ 	.word	0x000000ff
        /*0300*/ 	.word	0x000000f8
        /*0304*/ 	.short	0x0100
        /*0306*/ 	.byte	0x07
	.zero		1


	//   ....[30]....
        /*0308*/ 	.word	0x00000950
        /*030c*/ 	.word	0x000000ff
        /*0310*/ 	.word	0x000000e0
        /*0314*/ 	.short	0x0100
        /*0316*/ 	.byte	0x07
	.zero		1


	//   ....[31]....
        /*0318*/ 	.word	0x00000960
        /*031c*/ 	.word	0x000000ff
        /*0320*/ 	.word	0x00000100
        /*0324*/ 	.short	0x0100
        /*0326*/ 	.byte	0x07
	.zero		1


	//   ....[32]....
        /*0328*/ 	.word	0x00000970
        /*032c*/ 	.word	0x000000ff
        /*0330*/ 	.word	0x000000e8
        /*0334*/ 	.short	0x0100
        /*0336*/ 	.byte	0x07
	.zero		1


	//   ....[33]....
        /*0338*/ 	.word	0x00000980
        /*033c*/ 	.word	0x000000ff
        /*0340*/ 	.word	0x00000108
        /*0344*/ 	.short	0x0100
        /*0346*/ 	.byte	0x07
	.zero		1


	//   ....[34]....
        /*0348*/ 	.word	0x00000a60
        /*034c*/ 	.word	0x000000ff
        /*0350*/ 	.word	0x00000110
        /*0354*/ 	.short	0x0100
        /*0356*/ 	.byte	0x05
	.zero		1


	//   ....[35]....
        /*0358*/ 	.word	0x00000a70
        /*035c*/ 	.word	0x000000ff
        /*0360*/ 	.word	0x00000118
        /*0364*/ 	.short	0x0100
        /*0366*/ 	.byte	0x05
	.zero		1


	//   ....[36]....
        /*0368*/ 	.word	0x00000ba0
        /*036c*/ 	.word	0x000000ff
        /*0370*/ 	.word	0x00000120
        /*0374*/ 	.short	0x0100
        /*0376*/ 	.byte	0x05
	.zero		1


	//   ....[37]....
        /*0378*/ 	.word	0x00000bb0
        /*037c*/ 	.word	0x000000ff
        /*0380*/ 	.word	0x00000130
        /*0384*/ 	.short	0x0100
        /*0386*/ 	.byte	0x05
	.zero		1


	//   ....[38]....
        /*0388*/ 	.word	0x00000bc0
        /*038c*/ 	.word	0x000000ff
        /*0390*/ 	.word	0x00000128
        /*0394*/ 	.short	0x0100
        /*0396*/ 	.byte	0x05
	.zero		1


	//   ....[39]....
        /*0398*/ 	.word	0x00000bd0
        /*039c*/ 	.word	0x000000ff
        /*03a0*/ 	.word	0x00000138
        /*03a4*/ 	.short	0x0100
        /*03a6*/ 	.byte	0x05
	.zero		1


	//   ....[40]....
        /*03a8*/ 	.word	0x00000cf0
        /*03ac*/ 	.word	0x000000ff
        /*03b0*/ 	.word	0x00000140
        /*03b4*/ 	.short	0x0100
        /*03b6*/ 	.byte	0x07
	.zero		1


	//   ....[41]....
        /*03b8*/ 	.word	0x00000d00
        /*03bc*/ 	.word	0x000000ff
        /*03c0*/ 	.word	0x00000160
        /*03c4*/ 	.short	0x0100
        /*03c6*/ 	.byte	0x07
	.zero		1


	//   ....[42]....
        /*03c8*/ 	.word	0x00000d10
        /*03cc*/ 	.word	0x000000ff
        /*03d0*/ 	.word	0x00000148
        /*03d4*/ 	.short	0x0100
        /*03d6*/ 	.byte	0x07
	.zero		1


	//   ....[43]....
        /*03d8*/ 	.word	0x00000d20
        /*03dc*/ 	.word	0x000000ff
        /*03e0*/ 	.word	0x00000168
        /*03e4*/ 	.short	0x0100
        /*03e6*/ 	.byte	0x07
	.zero		1


	//   ....[44]....
        /*03e8*/ 	.word	0x00000d30
        /*03ec*/ 	.word	0x000000ff
        /*03f0*/ 	.word	0x00000150
        /*03f4*/ 	.short	0x0100
        /*03f6*/ 	.byte	0x07
	.zero		1


	//   ....[45]....
        /*03f8*/ 	.word	0x00000d40
        /*03fc*/ 	.word	0x000000ff
        /*0400*/ 	.word	0x00000170
        /*0404*/ 	.short	0x0100
        /*0406*/ 	.byte	0x07
	.zero		1


	//   ....[46]....
        /*0408*/ 	.word	0x00000d50
        /*040c*/ 	.word	0x000000ff
        /*0410*/ 	.word	0x00000158
        /*0414*/ 	.short	0x0100
        /*0416*/ 	.byte	0x07
	.zero		1


	//   ....[47]....
        /*0418*/ 	.word	0x00000d60
        /*041c*/ 	.word	0x000000ff
        /*0420*/ 	.word	0x00000178
        /*0424*/ 	.short	0x0100
        /*0426*/ 	.byte	0x07
	.zero		1


	//   ....[48]....
        /*0428*/ 	.word	0x00000e50
        /*042c*/ 	.word	0x000000ff
        /*0430*/ 	.word	0x00000180
        /*0434*/ 	.short	0x0100
        /*0436*/ 	.byte	0x05
	.zero		1


	//   ....[49]....
        /*0438*/ 	.word	0x00000e60
        /*043c*/ 	.word	0x000000ff
        /*0440*/ 	.word	0x00000190
        /*0444*/ 	.short	0x0100
        /*0446*/ 	.byte	0x05
	.zero		1


	//   ....[50]....
        /*0448*/ 	.word	0x00000e70
        /*044c*/ 	.word	0x000000ff
        /*0450*/ 	.word	0x00000188
        /*0454*/ 	.short	0x0100
        /*0456*/ 	.byte	0x05
	.zero		1


	//   ....[51]....
        /*0458*/ 	.word	0x00000e80
        /*045c*/ 	.word	0x000000ff
        /*0460*/ 	.word	0x00000198
        /*0464*/ 	.short	0x0100
        /*0466*/ 	.byte	0x05
	.zero		1


	//   ....[52]....
        /*0468*/ 	.word	0x00000f80
        /*046c*/ 	.word	0x000000ff
        /*0470*/ 	.word	0x000001a0
        /*0474*/ 	.short	0x0100
        /*0476*/ 	.byte	0x04
	.zero		1


	//   ....[53]....
        /*0478*/ 	.word	0x00001ad0
        /*047c*/ 	.word	0x00000003
        /*0480*/ 	.word	0x00000190
        /*0484*/ 	.short	0x010a
        /*0486*/ 	.byte	0xff
	.zero		1


	//   ....[54]....
        /*0488*/ 	.word	0x00001b00
        /*048c*/ 	.word	0x00000003
        /*0490*/ 	.word	0x00000180
        /*0494*/ 	.short	0x0101
        /*0496*/ 	.byte	0xff
	.zero		1


	//   ....[55]....
        /*0498*/ 	.word	0x00001c00
        /*049c*/ 	.word	0x000000ff
        /*04a0*/ 	.word	0x00000068
        /*04a4*/ 	.short	0x010a
        /*04a6*/ 	.byte	0x08
	.zero		1


	//   ....[56]....
        /*04a8*/ 	.word	0x00001cd0
        /*04ac*/ 	.word	0x000000ff
        /*04b0*/ 	.word	0x00000068
        /*04b4*/ 	.short	0x010a
        /*04b6*/ 	.byte	0x21
	.zero		1


	//   ....[57]....
        /*04b8*/ 	.word	0x00001e80
        /*04bc*/ 	.word	0x000000ff
        /*04c0*/ 	.word	0x00000068
        /*04c4*/ 	.short	0x010a
        /*04c6*/ 	.byte	0x08
	.zero		1


	//   ....[58]....
        /*04c8*/ 	.word	0x00001f90
        /*04cc*/ 	.word	0x000000ff
        /*04d0*/ 	.word	0x00000118
        /*04d4*/ 	.short	0x0101
        /*04d6*/ 	.byte	0x06
	.zero		1


	//   ....[59]....
        /*04d8*/ 	.word	0x00001fb0
        /*04dc*/ 	.word	0x000000ff
        /*04e0*/ 	.word	0x00000068
        /*04e4*/ 	.short	0x010a
        /*04e6*/ 	.byte	0x08
	.zero		1


	//   ....[60]....
        /*04e8*/ 	.word	0x00002030
        /*04ec*/ 	.word	0x000000ff
        /*04f0*/ 	.word	0x00000068
        /*04f4*/ 	.short	0x010a
        /*04f6*/ 	.byte	0x11
	.zero		1


	//   ....[61]....
        /*04f8*/ 	.word	0x000021c0
        /*04fc*/ 	.word	0x000000ff
        /*0500*/ 	.word	0x00000068
        /*0504*/ 	.short	0x010a
        /*0506*/ 	.byte	0x08
	.zero		1


	//   ....[62]....
        /*0508*/ 	.word	0x00002320
        /*050c*/ 	.word	0x00000002
        /*0510*/ 	.word	0x00000120
        /*0514*/ 	.short	0x010a
        /*0516*/ 	.byte	0xff
	.zero		1


	//   ....[63]....
        /*0518*/ 	.word	0x000023e0
        /*051c*/ 	.word	0x00000002
        /*0520*/ 	.word	0x00000000
        /*0524*/ 	.short	0x0101
        /*0526*/ 	.byte	0xff
	.zero		1


	//   ....[64]....
        /*0528*/ 	.word	0x00002940
        /*052c*/ 	.word	0x000000ff
        /*0530*/ 	.word	0x00000000
        /*0534*/ 	.short	0x010a
        /*0536*/ 	.byte	0x04
	.zero		1


	//   ....[65]....
        /*0538*/ 	.word	0x000029d0
        /*053c*/ 	.word	0x000000ff
        /*0540*/ 	.word	0x00000000
        /*0544*/ 	.short	0x010a
        /*0546*/ 	.byte	0x04
	.zero		1


	//   ....[66]....
        /*0548*/ 	.word	0x00002a60
        /*054c*/ 	.word	0x000000ff
        /*0550*/ 	.word	0x00000000
        /*0554*/ 	.short	0x010a
        /*0556*/ 	.byte	0x04
	.zero		1


	//   ....[67]....
        /*0558*/ 	.word	0x00002af0
        /*055c*/ 	.word	0x000000ff
        /*0560*/ 	.word	0x00000000
        /*0564*/ 	.short	0x010a
        /*0566*/ 	.byte	0x04
	.zero		1


	//   ....[68]....
        /*0568*/ 	.word	0x00002b80
        /*056c*/ 	.word	0x000000ff
        /*0570*/ 	.word	0x00000000
        /*0574*/ 	.short	0x010a
        /*0576*/ 	.byte	0x04
	.zero		1


	//   ....[69]....
        /*0578*/ 	.word	0x00002c10
        /*057c*/ 	.word	0x000000ff
        /*0580*/ 	.word	0x00000000
        /*0584*/ 	.short	0x010a
        /*0586*/ 	.byte	0x04
	.zero		1


	//   ....[70]....
        /*0588*/ 	.word	0x00002ca0
        /*058c*/ 	.word	0x000000ff
        /*0590*/ 	.word	0x00000000
        /*0594*/ 	.short	0x010a
        /*0596*/ 	.byte	0x04
	.zero		1


	//   ....[71]....
        /*0598*/ 	.word	0x00002d30
        /*059c*/ 	.word	0x000000ff
        /*05a0*/ 	.word	0x00000000
        /*05a4*/ 	.short	0x010a
        /*05a6*/ 	.byte	0x04
	.zero		1


	//   ....[72]....
        /*05a8*/ 	.word	0x00002dc0
        /*05ac*/ 	.word	0x000000ff
        /*05b0*/ 	.word	0x00000000
        /*05b4*/ 	.short	0x010a
        /*05b6*/ 	.byte	0x04
	.zero		1


	//   ....[73]....
        /*05b8*/ 	.word	0x00002e50
        /*05bc*/ 	.word	0x000000ff
        /*05c0*/ 	.word	0x00000000
        /*05c4*/ 	.short	0x010a
        /*05c6*/ 	.byte	0x04
	.zero		1


	//   ....[74]....
        /*05c8*/ 	.word	0x00002ee0
        /*05cc*/ 	.word	0x000000ff
        /*05d0*/ 	.word	0x00000000
        /*05d4*/ 	.short	0x010a
        /*05d6*/ 	.byte	0x04
	.zero		1


	//   ....[75]....
        /*05d8*/ 	.word	0x00002f70
        /*05dc*/ 	.word	0x000000ff
        /*05e0*/ 	.word	0x00000000
        /*05e4*/ 	.short	0x010a
        /*05e6*/ 	.byte	0x04
	.zero		1


	//   ....[76]....
        /*05e8*/ 	.word	0x00003010
        /*05ec*/ 	.word	0x00000000
        /*05f0*/ 	.word	0x00000000
        /*05f4*/ 	.short	0x010a
        /*05f6*/ 	.byte	0xff
	.zero		1


	//   ....[77]....
        /*05f8*/ 	.word	0x00003140
        /*05fc*/ 	.word	0x00000000
        /*0600*/ 	.word	0x00000180
        /*0604*/ 	.short	0x010a
        /*0606*/ 	.byte	0xff
	.zero		1


	//   ....[78]....
        /*0608*/ 	.word	0x000031b0
        /*060c*/ 	.word	0x00000004
        /*0610*/ 	.word	0x00000000
        /*0614*/ 	.short	0x0101
        /*0616*/ 	.byte	0xff
	.zero		1


	//   ....[79]....
        /*0618*/ 	.word	0x000031d0
        /*061c*/ 	.word	0x000000ff
        /*0620*/ 	.word	0x00000130
        /*0624*/ 	.short	0x010a
        /*0626*/ 	.byte	0x05
	.zero		1


	//   ....[80]....
        /*0628*/ 	.word	0x000032f0
        /*062c*/ 	.word	0x00000000
        /*0630*/ 	.word	0x00000120
        /*0634*/ 	.short	0x010a
        /*0636*/ 	.byte	0xff
	.zero		1


	//   ....[81]....
        /*0638*/ 	.word	0x000033f0
        /*063c*/ 	.word	0x00000000
        /*0640*/ 	.word	0x00000000
        /*0644*/ 	.short	0x0101
        /*0646*/ 	.byte	0xff
	.zero		1


	//   ....[82]....
        /*0648*/ 	.word	0x00003480
        /*064c*/ 	.word	0x000000ff
        /*0650*/ 	.word	0x00000130
        /*0654*/ 	.short	0x0106
        /*0656*/ 	.byte	0x05
	.zero		1


	//   ....[83]....
        /*0658*/ 	.word	0x000034a0
        /*065c*/ 	.word	0x000000ff
        /*0660*/ 	.word	0x00000130
        /*0664*/ 	.short	0x010a
        /*0666*/ 	.byte	0x05
	.zero		1


	//   ....[84]....
        /*0668*/ 	.word	0x00003530
        /*066c*/ 	.word	0x000000ff
        /*0670*/ 	.word	0x00000130
        /*0674*/ 	.short	0x0106
        /*0676*/ 	.byte	0x04
	.zero		1


	//   ....[85]....
        /*0678*/ 	.word	0x00003570
        /*067c*/ 	.word	0x00000000
        /*0680*/ 	.word	0x00000130
        /*0684*/ 	.short	0x010a
        /*0686*/ 	.byte	0xff
	.zero		1


	//   ....[86]....
        /*0688*/ 	.word	0x000037b0
        /*068c*/ 	.word	0x000000ff
        /*0690*/ 	.word	0x00000008
        /*0694*/ 	.short	0x010a
        /*0696*/ 	.byte	0x04
	.zero		1


	//   ....[87]....
        /*0698*/ 	.word	0x000037d0
        /*069c*/ 	.word	0x000000ff
        /*06a0*/ 	.word	0x00000008
        /*06a4*/ 	.short	0x010a
        /*06a6*/ 	.byte	0x04
	.zero		1


	//   ....[88]....
        /*06a8*/ 	.word	0x00003960
        /*06ac*/ 	.word	0x000000ff
        /*06b0*/ 	.word	0x00000008
        /*06b4*/ 	.short	0x010a
        /*06b6*/ 	.byte	0x04
	.zero		1


	//   ....[89]....
        /*06b8*/ 	.word	0x00003980
        /*06bc*/ 	.word	0x000000ff
        /*06c0*/ 	.word	0x00000008
        /*06c4*/ 	.short	0x010a
        /*06c6*/ 	.byte	0x04
	.zero		1


	//   ....[90]....
        /*06c8*/ 	.word	0x00003a40
        /*06cc*/ 	.word	0x000000ff
        /*06d0*/ 	.word	0x00000000
        /*06d4*/ 	.short	0x0101
        /*06d6*/ 	.byte	0x05
	.zero		1


	//   ....[91]....
        /*06d8*/ 	.word	0x00003d60
        /*06dc*/ 	.word	0x00000000
        /*06e0*/ 	.word	0x00000120
        /*06e4*/ 	.short	0x010a
        /*06e6*/ 	.byte	0xff
	.zero		1


	//   ....[92]....
        /*06e8*/ 	.word	0x00003e20
        /*06ec*/ 	.word	0x00000000
        /*06f0*/ 	.word	0x00000000
        /*06f4*/ 	.short	0x0101
        /*06f6*/ 	.byte	0xff
	.zero		1


	//   ....[93]....
        /*06f8*/ 	.word	0x00003ee0
        /*06fc*/ 	.word	0x000000ff
        /*0700*/ 	.word	0x00000000
        /*0704*/ 	.short	0x010a
        /*0706*/ 	.byte	0x06
	.zero		1


	//   ....[94]....
        /*0708*/ 	.word	0x00003ef0
        /*070c*/ 	.word	0x000000ff
        /*0710*/ 	.word	0x00000160
        /*0714*/ 	.short	0x010a
        /*0716*/ 	.byte	0x07
	.zero		1


	//   ....[95]....
        /*0718*/ 	.word	0x00003fa0
        /*071c*/ 	.word	0x000000ff
        /*0720*/ 	.word	0x00000000
        /*0724*/ 	.short	0x010a
        /*0726*/ 	.byte	0x06
	.zero		1


	//   ....[96]....
        /*0728*/ 	.word	0x000040d0
        /*072c*/ 	.word	0x000000ff
        /*0730*/ 	.word	0x00000000
        /*0734*/ 	.short	0x010a
        /*0736*/ 	.byte	0x1e
	.zero		1


	//   ....[97]....
        /*0738*/ 	.word	0x000043d0
        /*073c*/ 	.word	0x000000ff
        /*0740*/ 	.word	0x00000000
        /*0744*/ 	.short	0x010a
        /*0746*/ 	.byte	0x07
	.zero		1


	//   ....[98]....
        /*0748*/ 	.word	0x00004460
        /*074c*/ 	.word	0x000000ff
        /*0750*/ 	.word	0x00000000
        /*0754*/ 	.short	0x010a
        /*0756*/ 	.byte	0x07
	.zero		1


	//   ....[99]....
        /*0758*/ 	.word	0x000044f0
        /*075c*/ 	.word	0x000000ff
        /*0760*/ 	.word	0x00000000
        /*0764*/ 	.short	0x010a
        /*0766*/ 	.byte	0x07
	.zero		1


	//   ....[100]....
        /*0768*/ 	.word	0x00004590
        /*076c*/ 	.word	0x00000000
        /*0770*/ 	.word	0x00000000
        /*0774*/ 	.short	0x010a
        /*0776*/ 	.byte	0xff
	.zero		1


	//   ....[101]....
        /*0778*/ 	.word	0x000045d0
        /*077c*/ 	.word	0x00000000
        /*0780*/ 	.word	0x00000000
        /*0784*/ 	.short	0x010a
        /*0786*/ 	.byte	0xff
	.zero		1


	//   ....[102]....
        /*0788*/ 	.word	0x00004640
        /*078c*/ 	.word	0x000000ff
        /*0790*/ 	.word	0x00000000
        /*0794*/ 	.short	0x0101
        /*0796*/ 	.byte	0x06
	.zero		1


	//   ....[103]....
        /*0798*/ 	.word	0x00004680
        /*079c*/ 	.word	0x000000ff
        /*07a0*/ 	.word	0x000001a0
        /*07a4*/ 	.short	0x010a
        /*07a6*/ 	.byte	0x05
	.zero		1


	//   ....[104]....
        /*07a8*/ 	.word	0x000046d0
        /*07ac*/ 	.word	0x000000ff
        /*07b0*/ 	.word	0x00000000
        /*07b4*/ 	.short	0x0101
        /*07b6*/ 	.byte	0x06
	.zero		1


	//   ....[105]....
        /*07b8*/ 	.word	0x00004ae0
        /*07bc*/ 	.word	0x00000000
        /*07c0*/ 	.word	0x00000120
        /*07c4*/ 	.short	0x010a
        /*07c6*/ 	.byte	0xff
	.zero		1


	//   ....[106]....
        /*07c8*/ 	.word	0x00004ba0
        /*07cc*/ 	.word	0x00000000
        /*07d0*/ 	.word	0x00000000
        /*07d4*/ 	.short	0x0101
        /*07d6*/ 	.byte	0xff
	.zero		1


	//   ....[107]....
        /*07d8*/ 	.word	0x00004ec0
        /*07dc*/ 	.word	0x000000ff
        /*07e0*/ 	.word	0x00000118
        /*07e4*/ 	.short	0x010a
        /*07e6*/ 	.byte	0x04
	.zero		1


	//   ....[108]....
        /*07e8*/ 	.word	0x000050c0
        /*07ec*/ 	.word	0x000000ff
        /*07f0*/ 	.word	0x000000f0
        /*07f4*/ 	.short	0x010a
        /*07f6*/ 	.byte	0x04
	.zero		1


	//   ....[109]....
        /*07f8*/ 	.word	0x000052b0
        /*07fc*/ 	.word	0x000000ff
        /*0800*/ 	.word	0x000000d0
        /*0804*/ 	.short	0x010b
        /*0806*/ 	.byte	0x04
	.zero		1


	//   ....[110]....
        /*0808*/ 	.word	0x000052c0
        /*080c*/ 	.word	0x000000ff
        /*0810*/ 	.word	0x00000000
        /*0814*/ 	.short	0x0101
        /*0816*/ 	.byte	0x07
	.zero		1


	//   ....[111]....
        /*0818*/ 	.word	0x000052e0
        /*081c*/ 	.word	0x000000ff
        /*0820*/ 	.word	0x000000f8
        /*0824*/ 	.short	0x010a
        /*0826*/ 	.byte	0x04
	.zero		1


	//   ....[112]....
        /*0828*/ 	.word	0x00005490
        /*082c*/ 	.word	0x000000ff
        /*0830*/ 	.word	0x000000d8
        /*0834*/ 	.short	0x010b
        /*0836*/ 	.byte	0x04
	.zero		1


	//   ....[113]....
        /*0838*/ 	.word	0x000054a0
        /*083c*/ 	.word	0x000000ff
        /*0840*/ 	.word	0x00000000
        /*0844*/ 	.short	0x0101
        /*0846*/ 	.byte	0x07
	.zero		1


	//   ....[114]....
        /*0848*/ 	.word	0x000054b0
        /*084c*/ 	.word	0x000000ff
        /*0850*/ 	.word	0x00000100
        /*0854*/ 	.short	0x010a
        /*0856*/ 	.byte	0x04
	.zero		1


	//   ....[115]....
        /*0858*/ 	.word	0x000056e0
        /*085c*/ 	.word	0x000000ff
        /*0860*/ 	.word	0x000000e0
        /*0864*/ 	.short	0x010b
        /*0866*/ 	.byte	0x04
	.zero		1


	//   ....[116]....
        /*0868*/ 	.word	0x00005750
        /*086c*/ 	.word	0x000000ff
        /*0870*/ 	.word	0x00000000
        /*0874*/ 	.short	0x0101
        /*0876*/ 	.byte	0x07
	.zero		1


	//   ....[117]....
        /*0878*/ 	.word	0x00005790
        /*087c*/ 	.word	0x000000ff
        /*0880*/ 	.word	0x00000108
        /*0884*/ 	.short	0x010a
        /*0886*/ 	.byte	0x04
	.zero		1


	//   ....[118]....
        /*0888*/ 	.word	0x000059c0
        /*088c*/ 	.word	0x000000ff
        /*0890*/ 	.word	0x000000e8
        /*0894*/ 	.short	0x010b
        /*0896*/ 	.byte	0x04
	.zero		1


	//   ....[119]....
        /*0898*/ 	.word	0x000059e0
        /*089c*/ 	.word	0x000000ff
        /*08a0*/ 	.word	0x00000000
        /*08a4*/ 	.short	0x0101
        /*08a6*/ 	.byte	0x05
	.zero		1


	//   ....[120]....
        /*08a8*/ 	.word	0x00005a10
        /*08ac*/ 	.word	0x000000ff
        /*08b0*/ 	.word	0x000000f0
        /*08b4*/ 	.short	0x010a
        /*08b6*/ 	.byte	0x04
	.zero		1


	//   ....[121]....
        /*08b8*/ 	.word	0x00005a30
        /*08bc*/ 	.word	0x000000ff
        /*08c0*/ 	.word	0x000000f8
        /*08c4*/ 	.short	0x010a
        /*08c6*/ 	.byte	0x04
	.zero		1


	//   ....[122]....
        /*08c8*/ 	.word	0x00005a50
        /*08cc*/ 	.word	0x000000ff
        /*08d0*/ 	.word	0x00000100
        /*08d4*/ 	.short	0x010a
        /*08d6*/ 	.byte	0x04
	.zero		1


	//   ....[123]....
        /*08d8*/ 	.word	0x00005a90
        /*08dc*/ 	.word	0x00000000
        /*08e0*/ 	.word	0x00000108
        /*08e4*/ 	.short	0x010a
        /*08e6*/ 	.byte	0xff
	.zero		1


	//   ....[124]....
        /*08e8*/ 	.word	0x00005df0
        /*08ec*/ 	.word	0x00000000
        /*08f0*/ 	.word	0x00000120
        /*08f4*/ 	.short	0x010a
        /*08f6*/ 	.byte	0xff
	.zero		1


	//   ....[125]....
        /*08f8*/ 	.word	0x00005f00
        /*08fc*/ 	.word	0x00000000
        /*0900*/ 	.word	0x00000000
        /*0904*/ 	.short	0x0101
        /*0906*/ 	.byte	0xff
	.zero		1


	//   ....[126]....
        /*0908*/ 	.word	0x00006900
        /*090c*/ 	.word	0x000000ff
        /*0910*/ 	.word	0x000000d0
        /*0914*/ 	.short	0x010a
        /*0916*/ 	.byte	0x2c
	.zero		1


	//   ....[127]....
        /*0918*/ 	.word	0x00006920
        /*091c*/ 	.word	0x0000004e
        /*0920*/ 	.word	0x00000140
        /*0924*/ 	.short	0x010a
        /*0926*/ 	.byte	0xff
	.zero		1


	//   ....[128]....
        /*0928*/ 	.word	0x00006a30
        /*092c*/ 	.word	0x000000ff
        /*0930*/ 	.word	0x000000d0
        /*0934*/ 	.short	0x010a
        /*0936*/ 	.byte	0x2c
	.zero		1


	//   ....[129]....
        /*0938*/ 	.word	0x00006b00
        /*093c*/ 	.word	0x0000004e
        /*0940*/ 	.word	0x00000140
        /*0944*/ 	.short	0x010a
        /*0946*/ 	.byte	0xff
	.zero		1


	//   ....[130]....
        /*0948*/ 	.word	0x000072b0
        /*094c*/ 	.word	0x00000000
        /*0950*/ 	.word	0x00000000
        /*0954*/ 	.short	0x0101
        /*0956*/ 	.byte	0xff
	.zero		1


	//   ....[131]....
        /*0958*/ 	.word	0x000072c0
        /*095c*/ 	.word	0x00000003
        /*0960*/ 	.word	0x000000d0
        /*0964*/ 	.short	0x010a
        /*0966*/ 	.byte	0xff
	.zero		1


	//   ....[132]....
        /*0968*/ 	.word	0x00007380
        /*096c*/ 	.word	0x00000003
        /*0970*/ 	.word	0x000000d0
        /*0974*/ 	.short	0x010a
        /*0976*/ 	.byte	0xff
	.zero		1


	//   ....[133]....
        /*0978*/ 	.word	0x00007b70
        /*097c*/ 	.word	0x00000056
        /*0980*/ 	.word	0x00000000
        /*0984*/ 	.short	0x0101
        /*0986*/ 	.byte	0xff
	.zero		1


	//   ....[134]....
        /*0988*/ 	.word	0x00007b90
        /*098c*/ 	.word	0x00000057
        /*0990*/ 	.word	0x000000d0
        /*0994*/ 	.short	0x010a
        /*0996*/ 	.byte	0xff
	.zero		1


	//   ....[135]....
        /*0998*/ 	.word	0x00007c40
        /*099c*/ 	.word	0x00000057
        /*09a0*/ 	.word	0x000000d0
        /*09a4*/ 	.short	0x010a
        /*09a6*/ 	.byte	0xff
	.zero		1


	//   ....[136]....
        /*09a8*/ 	.word	0x00008430
        /*09ac*/ 	.word	0x00000056
        /*09b0*/ 	.word	0x00000000
        /*09b4*/ 	.short	0x0101
        /*09b6*/ 	.byte	0xff
	.zero		1


	//   ....[137]....
        /*09b8*/ 	.word	0x00008450
        /*09bc*/ 	.word	0x0000005c
        /*09c0*/ 	.word	0x000000d0
        /*09c4*/ 	.short	0x010a
        /*09c6*/ 	.byte	0xff
	.zero		1


	//   ....[138]....
        /*09c8*/ 	.word	0x00008500
        /*09cc*/ 	.word	0x0000005c
        /*09d0*/ 	.word	0x000000d0
        /*09d4*/ 	.short	0x010a
        /*09d6*/ 	.byte	0xff
	.zero		1


	//   ....[139]....
        /*09d8*/ 	.word	0x000087b0
        /*09dc*/ 	.word	0x0000004e
        /*09e0*/ 	.word	0x00000000
        /*09e4*/ 	.short	0x0101
        /*09e6*/ 	.byte	0xff
	.zero		1


	//   ....[140]....
        /*09e8*/ 	.word	0x00008d40
        /*09ec*/ 	.word	0x00000002
        /*09f0*/ 	.word	0x00000000
        /*09f4*/ 	.short	0x0101
        /*09f6*/ 	.byte	0xff
	.zero		1


	//   ....[141]....
        /*09f8*/ 	.word	0x00008fd0
        /*09fc*/ 	.word	0x000000ff
        /*0a00*/ 	.word	0x00000000
        /*0a04*/ 	.short	0x0101
        /*0a06*/ 	.byte	0x04
	.zero		1


	//   ....[142]....
        /*0a08*/ 	.word	0x00008ff0
        /*0a0c*/ 	.word	0x00000003
        /*0a10*/ 	.word	0x00000190
        /*0a14*/ 	.short	0x010a
        /*0a16*/ 	.byte	0xff
	.zero		1


	//   ....[143]....
        /*0a18*/ 	.word	0x00009050
        /*0a1c*/ 	.word	0x00000002
        /*0a20*/ 	.word	0x00000068
        /*0a24*/ 	.short	0x010a
        /*0a26*/ 	.byte	0xff
	.zero		1


	//   ....[144]....
        /*0a28*/ 	.word	0x000090b0
        /*0a2c*/ 	.word	0x00000002
        /*0a30*/ 	.word	0x00000068
        /*0a34*/ 	.short	0x010a
        /*0a36*/ 	.byte	0xff
	.zero		1


	//   ....[145]....
        /*0a38*/ 	.word	0x00009100
        /*0a3c*/ 	.word	0x00000002
        /*0a40*/ 	.word	0x00000120
        /*0a44*/ 	.short	0x010a
        /*0a46*/ 	.byte	0xff
	.zero		1


	//   ....[146]....
        /*0a48*/ 	.word	0x00009160
        /*0a4c*/ 	.word	0x00000000
        /*0a50*/ 	.word	0x00000000
        /*0a54*/ 	.short	0x010a
        /*0a56*/ 	.byte	0xff
	.zero		1


	//   ....[147]....
        /*0a58*/ 	.word	0x000091c0
        /*0a5c*/ 	.word	0x00000000
        /*0a60*/ 	.word	0x00000000
        /*0a64*/ 	.short	0x010a
        /*0a66*/ 	.byte	0xff
	.zero		1


	//   ....[148]....
        /*0a68*/ 	.word	0x00009220
        /*0a6c*/ 	.word	0x00000000
        /*0a70*/ 	.word	0x00000000
        /*0a74*/ 	.short	0x010a
        /*0a76*/ 	.byte	0xff
	.zero		1


	//   ....[149]....
        /*0a78*/ 	.word	0x00009280
        /*0a7c*/ 	.word	0x00000000
        /*0a80*/ 	.word	0x00000000
        /*0a84*/ 	.short	0x010a
        /*0a86*/ 	.byte	0xff
	.zero		1


	//   ....[150]....
        /*0a88*/ 	.word	0x000092e0
        /*0a8c*/ 	.word	0x00000000
        /*0a90*/ 	.word	0x00000000
        /*0a94*/ 	.short	0x010a
        /*0a96*/ 	.byte	0xff
	.zero		1


	//   ....[151]....
        /*0a98*/ 	.word	0x00009340
        /*0a9c*/ 	.word	0x00000000
        /*0aa0*/ 	.word	0x00000000
        /*0aa4*/ 	.short	0x010a
        /*0aa6*/ 	.byte	0xff
	.zero		1


	//   ....[152]....
        /*0aa8*/ 	.word	0x000093a0
        /*0aac*/ 	.word	0x00000000
        /*0ab0*/ 	.word	0x00000000
        /*0ab4*/ 	.short	0x010a
        /*0ab6*/ 	.byte	0xff
	.zero		1


	//   ....[153]....
        /*0ab8*/ 	.word	0x00009400
        /*0abc*/ 	.word	0x00000000
        /*0ac0*/ 	.word	0x00000000
        /*0ac4*/ 	.short	0x010a
        /*0ac6*/ 	.byte	0xff
	.zero		1


	//   ....[154]....
        /*0ac8*/ 	.word	0x00009460
        /*0acc*/ 	.word	0x00000000
        /*0ad0*/ 	.word	0x00000000
        /*0ad4*/ 	.short	0x010a
        /*0ad6*/ 	.byte	0xff
	.zero		1


	//   ....[155]....
        /*0ad8*/ 	.word	0x000094c0
        /*0adc*/ 	.word	0x00000000
        /*0ae0*/ 	.word	0x00000000
        /*0ae4*/ 	.short	0x010a
        /*0ae6*/ 	.byte	0xff
	.zero		1


	//   ....[156]....
        /*0ae8*/ 	.word	0x00009520
        /*0aec*/ 	.word	0x00000000
        /*0af0*/ 	.word	0x00000000
        /*0af4*/ 	.short	0x010a
        /*0af6*/ 	.byte	0xff
	.zero		1


	//   ....[157]....
        /*0af8*/ 	.word	0x00009580
        /*0afc*/ 	.word	0x00000000
        /*0b00*/ 	.word	0x00000000
        /*0b04*/ 	.short	0x010a
        /*0b06*/ 	.byte	0xff
	.zero		1


	//   ....[158]....
        /*0b08*/ 	.word	0x000095d0
        /*0b0c*/ 	.word	0x00000000
        /*0b10*/ 	.word	0x00000180
        /*0b14*/ 	.short	0x010a
        /*0b16*/ 	.byte	0xff
	.zero		1


	//   ....[159]....
        /*0b18*/ 	.word	0x00009630
        /*0b1c*/ 	.word	0x00000000
        /*0b20*/ 	.word	0x00000130
        /*0b24*/ 	.short	0x010a
        /*0b26*/ 	.byte	0xff
	.zero		1


	//   ....[160]....
        /*0b28*/ 	.word	0x00009680
        /*0b2c*/ 	.word	0x00000000
        /*0b30*/ 	.word	0x00000120
        /*0b34*/ 	.short	0x010a
        /*0b36*/ 	.byte	0xff
	.zero		1


	//   ....[161]....
        /*0b38*/ 	.word	0x000096e0
        /*0b3c*/ 	.word	0x00000000
        /*0b40*/ 	.word	0x00000130
        /*0b44*/ 	.short	0x010a
        /*0b46*/ 	.byte	0xff
	.zero		1


	//   ....[162]....
        /*0b48*/ 	.word	0x00009740
        /*0b4c*/ 	.word	0x00000004
        /*0b50*/ 	.word	0x00000008
        /*0b54*/ 	.short	0x010a
        /*0b56*/ 	.byte	0xff
	.zero		1


	//   ....[163]....
        /*0b58*/ 	.word	0x00009820
        /*0b5c*/ 	.word	0x00000002
        /*0b60*/ 	.word	0x00000008
        /*0b64*/ 	.short	0x010a
        /*0b66*/ 	.byte	0xff
	.zero		1


	//   ....[164]....
        /*0b68*/ 	.word	0x00009870
        /*0b6c*/ 	.word	0x00000000
        /*0b70*/ 	.word	0x00000120
        /*0b74*/ 	.short	0x010a
        /*0b76*/ 	.byte	0xff
	.zero		1


	//   ....[165]....
        /*0b78*/ 	.word	0x000098d0
        /*0b7c*/ 	.word	0x00000000
        /*0b80*/ 	.word	0x00000160
        /*0b84*/ 	.short	0x010a
        /*0b86*/ 	.byte	0xff
	.zero		1


	//   ....[166]....
        /*0b88*/ 	.word	0x00009930
        /*0b8c*/ 	.word	0x00000000
        /*0b90*/ 	.word	0x00000000
        /*0b94*/ 	.short	0x010a
        /*0b96*/ 	.byte	0xff
	.zero		1


	//   ....[167]....
        /*0b98*/ 	.word	0x00009990
        /*0b9c*/ 	.word	0x00000000
        /*0ba0*/ 	.word	0x00000000
        /*0ba4*/ 	.short	0x010a
        /*0ba6*/ 	.byte	0xff
	.zero		1


	//   ....[168]....
        /*0ba8*/ 	.word	0x000099f0
        /*0bac*/ 	.word	0x00000000
        /*0bb0*/ 	.word	0x00000000
        /*0bb4*/ 	.short	0x010a
        /*0bb6*/ 	.byte	0xff
	.zero		1


	//   ....[169]....
        /*0bb8*/ 	.word	0x00009a50
        /*0bbc*/ 	.word	0x00000000
        /*0bc0*/ 	.word	0x00000000
        /*0bc4*/ 	.short	0x010a
        /*0bc6*/ 	.byte	0xff
	.zero		1


	//   ....[170]....
        /*0bc8*/ 	.word	0x00009ab0
        /*0bcc*/ 	.word	0x00000000
        /*0bd0*/ 	.word	0x000001a0
        /*0bd4*/ 	.short	0x010a
        /*0bd6*/ 	.byte	0xff
	.zero		1


	//   ....[171]....
        /*0bd8*/ 	.word	0x00009b00
        /*0bdc*/ 	.word	0x00000000
        /*0be0*/ 	.word	0x00000120
        /*0be4*/ 	.short	0x010a
        /*0be6*/ 	.byte	0xff
	.zero		1


	//   ....[172]....
        /*0be8*/ 	.word	0x00009b60
        /*0bec*/ 	.word	0x00000000
        /*0bf0*/ 	.word	0x00000118
        /*0bf4*/ 	.short	0x010a
        /*0bf6*/ 	.byte	0xff
	.zero		1


	//   ....[173]....
        /*0bf8*/ 	.word	0x00009bc0
        /*0bfc*/ 	.word	0x00000003
        /*0c00*/ 	.word	0x000000f0
        /*0c04*/ 	.short	0x010a
        /*0c06*/ 	.byte	0xff
	.zero		1


	//   ....[174]....
        /*0c08*/ 	.word	0x00009c20
        /*0c0c*/ 	.word	0x00000003
        /*0c10*/ 	.word	0x000000f8
        /*0c14*/ 	.short	0x010a
        /*0c16*/ 	.byte	0xff
	.zero		1


	//   ....[175]....
        /*0c18*/ 	.word	0x00009c80
        /*0c1c*/ 	.word	0x00000003
        /*0c20*/ 	.word	0x00000100
        /*0c24*/ 	.short	0x010a
        /*0c26*/ 	.byte	0xff
	.zero		1


	//   ....[176]....
        /*0c28*/ 	.word	0x00009ce0
        /*0c2c*/ 	.word	0x00000003
        /*0c30*/ 	.word	0x00000108
        /*0c34*/ 	.short	0x010a
        /*0c36*/ 	.byte	0xff
	.zero		1


	//   ....[177]....
        /*0c38*/ 	.word	0x00009d40
        /*0c3c*/ 	.word	0x00000000
        /*0c40*/ 	.word	0x000000f0
        /*0c44*/ 	.short	0x010a
        /*0c46*/ 	.byte	0xff
	.zero		1


	//   ....[178]....
        /*0c48*/ 	.word	0x00009da0
        /*0c4c*/ 	.word	0x00000000
        /*0c50*/ 	.word	0x000000f8
        /*0c54*/ 	.short	0x010a
        /*0c56*/ 	.byte	0xff
	.zero		1


	//   ....[179]....
        /*0c58*/ 	.word	0x00009e00
        /*0c5c*/ 	.word	0x00000000
        /*0c60*/ 	.word	0x00000100
        /*0c64*/ 	.short	0x010a
        /*0c66*/ 	.byte	0xff
	.zero		1


	//   ....[180]....
        /*0c68*/ 	.word	0x00009e50
        /*0c6c*/ 	.word	0x00000000
        /*0c70*/ 	.word	0x00000120
        /*0c74*/ 	.short	0x010a
        /*0c76*/ 	.byte	0xff
	.zero		1


	//   ....[181]....
        /*0c78*/ 	.word	0x00009eb0
        /*0c7c*/ 	.word	0x00000000
        /*0c80*/ 	.word	0x000000d0
        /*0c84*/ 	.short	0x010a
        /*0c86*/ 	.byte	0xff
	.zero		1


	//   ....[182]....
        /*0c88*/ 	.word	0x00009f00
        /*0c8c*/ 	.word	0x0000004e
        /*0c90*/ 	.word	0x00000140
        /*0c94*/ 	.short	0x010a
        /*0c96*/ 	.byte	0xff
	.zero		1


	//   ....[183]....
        /*0c98*/ 	.word	0x00009f50
        /*0c9c*/ 	.word	0x00000003
        /*0ca0*/ 	.word	0x000000d0
        /*0ca4*/ 	.short	0x010a
        /*0ca6*/ 	.byte	0xff
	.zero		1


	//   ....[184]....
        /*0ca8*/ 	.word	0x00009fa0
        /*0cac*/ 	.word	0x00000057
        /*0cb0*/ 	.word	0x000000d0
        /*0cb4*/ 	.short	0x010a
        /*0cb6*/ 	.byte	0xff
	.zero		1


	//   ....[185]....
        /*0cb8*/ 	.word	0x00009ff0
        /*0cbc*/ 	.word	0x0000005c
        /*0cc0*/ 	.word	0x000000d0
        /*0cc4*/ 	.short	0x010a
        /*0cc6*/ 	.byte	0xff
	.zero		1


	//----- nvinfo : EIATTR_NUM_MBARRIERS
	.align		4
.L_47:
        /*0cc8*/ 	.byte	0x03, 0x38
        /*0cca*/ 	.short	0x0035


	//----- nvinfo : EIATTR_EXIT_INSTR_OFFSETS
	.align		4
        /*0ccc*/ 	.byte	0x04, 0x1c
        /*0cce*/ 	.short	(.L_49 - .L_48)


	//   ....[0]....
.L_48:
        /*0cd0*/ 	.word	0x00003040


	//   ....[1]....
        /*0cd4*/ 	.word	0x00003540


	//   ....[2]....
        /*0cd8*/ 	.word	0x000035a0


	//   ....[3]....
        /*0cdc*/ 	.word	0x00004900


	//   ....[4]....
        /*0ce0*/ 	.word	0x00005ac0


	//   ....[5]....
        /*0ce4*/ 	.word	0x00005b00


	//   ....[6]....
        /*0ce8*/ 	.word	0x00008ed0


	//   ....[7]....
        /*0cec*/ 	.word	0x00008f40


	//   ....[8]....
        /*0cf0*/ 	.word	0x00008f70


	//   ....[9]....
        /*0cf4*/ 	.word	0x00008fe0


	//----- nvinfo : EIATTR_MAX_THREADS
	.align		4
.L_49:
        /*0cf8*/ 	.byte	0x04, 0x05
        /*0cfa*/ 	.short	(.L_51 - .L_50)
.L_50:
        /*0cfc*/ 	.word	0x00000100
        /*0d00*/ 	.word	0x00000001
        /*0d04*/ 	.word	0x00000001


	//----- nvinfo : EIATTR_CRS_STACK_SIZE
	.align		4
.L_51:
        /*0d08*/ 	.byte	0x04, 0x1e
        /*0d0a*/ 	.short	(.L_53 - .L_52)
.L_52:
        /*0d0c*/ 	.word	0x00000000


	//----- nvinfo : EIATTR_CBANK_PARAM_SIZE
	.align		4
.L_53:
        /*0d10*/ 	.byte	0x03, 0x19
        /*0d12*/ 	.short	0x0800


	//----- nvinfo : EIATTR_PARAM_CBANK
	.align		4
        /*0d14*/ 	.byte	0x04, 0x0a
        /*0d16*/ 	.short	(.L_55 - .L_54)
	.align		4
.L_54:
        /*0d18*/ 	.word	index@(.nv.constant0._ZN7cutlass13device_kernelINS_4gemm6kernel13GemmUniversalIN4cute5tupleIJiiiiEEENS1_10collective13CollectiveMmaINS1_35MainloopSm100TmaUmmaWarpSpecializedILi13ELi2ELi4ENS5_IJNS4_1CILi2EEENSA_ILi4EEENSA_ILi1EEEEEEEENS5_IJNSA_ILi128EEESG_NSA_ILi64EEEEEENS_6half_tENS5_IJSD_llEEESJ_SK_NS4_8TiledMMAINS4_8MMA_AtomIJNS4_26SM100_MMA_F16BF16_2x1SM_SSISJ_SJ_fLi128ELi128ELNS4_4UMMA5MajorE1ELSP_1ELNSO_7ScaleInE0ELSQ_0EEEEEENS4_6LayoutINS5_IJSD_SD_SD_EEENS5_IJNSA_ILi0EEESV_SV_EEEEENS5_IJNS4_10UnderscoreESY_SY_EEEEENS4_28SM100_TMA_2SM_LOAD_MULTICASTENS4_14ComposedLayoutINS4_7SwizzleILi3ELi4ELi3EEENS4_18smem_ptr_flag_bitsILi16EEENST_INS5_IJSH_NSA_ILi8EEEEEENS5_IJSD_SH_EEEEEEEvNS4_8identityENS4_18SM100_TMA_2SM_LOADES1B_vS1C_EENS_8epilogue10collective18CollectiveEpilogueINS1F_23Sm100TmaWarpSpecializedILi4ELi2ELi16ELb1ELb0EEEJNS5_IJSH_SG_SH_EEENS5_IJNST_ISH_SD_EENST_INS5_IJNSA_ILi16EEESB_EEES19_EEEEESJ_NS5_IJlSD_lEEESJ_S1Q_NS1F_6fusion15FusionCallbacksIS1J_NS1R_17LinearCombinationISJ_fSJ_fLNS_15FloatRoundStyleE2EEES1K_S1P_JEEENS4_5SM1004TMEM4LOAD26SM100_TMEM_LOAD_32dp32b16xENS4_13SM90_TMA_LOADENS12_INS13_ILi1ELi4ELi3EEES16_NST_INS5_IJS17_S1M_EEENS5_IJS1M_SD_EEEEEEENS4_39AutoVectorizingCopyWithAssumedAlignmentILi128EEENS4_14SM90_TMA_STOREES26_S28_S28_EEEvvEEEEvNT_6ParamsE)
        /*0d1c*/ 	.short	0x0380
        /*0d1e*/ 	.short	0x0800


	//----- nvinfo : EIATTR_SW_WAR
	.align		4
.L_55:
        /*0d20*/ 	.byte	0x04, 0x36
        /*0d22*/ 	.short	(.L_57 - .L_56)
.L_56:
        /*0d24*/ 	.word	0x00000008
.L_57:


//--------------------- .nv.callgraph             --------------------------
	.section	.nv.callgraph,"",@"SHT_CUDA_CALLGRAPH"
	.align	4
	.sectionentsize	8
	.align		4
        /*0000*/ 	.word	0x00000000
	.align		4
        /*0004*/ 	.word	0xffffffff
	.align		4
        /*0008*/ 	.word	index@(_ZN7cutlass13device_kernelINS_4gemm6kernel13GemmUniversalIN4cute5tupleIJiiiiEEENS1_10collective13CollectiveMmaINS1_35MainloopSm100TmaUmmaWarpSpecializedILi13ELi2ELi4ENS5_IJNS4_1CILi2EEENSA_ILi4EEENSA_ILi1EEEEEEEENS5_IJNSA_ILi128EEESG_NSA_ILi64EEEEEENS_6half_tENS5_IJSD_llEEESJ_SK_NS4_8TiledMMAINS4_8MMA_AtomIJNS4_26SM100_MMA_F16BF16_2x1SM_SSISJ_SJ_fLi128ELi128ELNS4_4UMMA5MajorE1ELSP_1ELNSO_7ScaleInE0ELSQ_0EEEEEENS4_6LayoutINS5_IJSD_SD_SD_EEENS5_IJNSA_ILi0EEESV_SV_EEEEENS5_IJNS4_10UnderscoreESY_SY_EEEEENS4_28SM100_TMA_2SM_LOAD_MULTICASTENS4_14ComposedLayoutINS4_7SwizzleILi3ELi4ELi3EEENS4_18smem_ptr_flag_bitsILi16EEENST_INS5_IJSH_NSA_ILi8EEEEEENS5_IJSD_SH_EEEEEEEvNS4_8identityENS4_18SM100_TMA_2SM_LOADES1B_vS1C_EENS_8epilogue10collective18CollectiveEpilogueINS1F_23Sm100TmaWarpSpecializedILi4ELi2ELi16ELb1ELb0EEEJNS5_IJSH_SG_SH_EEENS5_IJNST_ISH_SD_EENST_INS5_IJNSA_ILi16EEESB_EEES19_EEEEESJ_NS5_IJlSD_lEEESJ_S1Q_NS1F_6fusion15FusionCallbacksIS1J_NS1R_17LinearCombinationISJ_fSJ_fLNS_15FloatRoundStyleE2EEES1K_S1P_JEEENS4_5SM1004TMEM4LOAD26SM100_TMEM_LOAD_32dp32b16xENS4_13SM90_TMA_LOADENS12_INS13_ILi1ELi4ELi3EEES16_NST_INS5_IJS17_S1M_EEENS5_IJS1M_SD_EEEEEEENS4_39AutoVectorizingCopyWithAssumedAlignmentILi128EEENS4_14SM90_TMA_STOREES26_S28_S28_EEEvvEEEEvNT_6ParamsE)
	.align		4
        /*000c*/ 	.word	index@(__assertfail)
	.align		4
        /*0010*/ 	.word	0x00000000
	.align		4
        /*0014*/ 	.word	0xfffffffe
	.align		4
        /*0018*/ 	.word	0x00000000
	.align		4
        /*001c*/ 	.word	0xfffffffd
	.align		4
        /*0020*/ 	.word	0x00000000
	.align		4
        /*0024*/ 	.word	0xfffffffc


//--------------------- .nv.constant4             --------------------------
	.section	.nv.constant4,"a",@progbits
	.align	8
	.align		8
.nv.constant4:
        /*0000*/ 	.dword	__assertfail
	.align		8
        /*0008*/ 	.dword	__unnamed_1
	.align		8
        /*0010*/ 	.dword	__unnamed_2
	.align		8
        /*0018*/ 	.dword	_ZN40_INTERNAL_70d7c672_4_k_cu_3a91518e_371984cuda3std3__45__cpo5beginE
	.align		8
        /*0020*/ 	.dword	_ZN40_INTERNAL_70d7c672_4_k_cu_3a91518e_371984cuda3std3__45__cpo3endE
	.align		8
        /*0028*/ 	.dword	_ZN40_INTERNAL_70d7c672_4_k_cu_3a91518e_371984cuda3std3__45__cpo6cbeginE
	.align		8
        /*0030*/ 	.dword	_ZN40_INTERNAL_70d7c672_4_k_cu_3a91518e_371984cuda3std3__45__cpo4cendE
	.align		8
        /*0038*/ 	.dword	_ZN40_INTERNAL_70d7c672_4_k_cu_3a91518e_371984cuda3std3__442_GLOBAL__N__70d7c672_4_k_cu_3a91518e_371986ignoreE
	.align		8
        /*0040*/ 	.dword	_ZN40_INTERNAL_70d7c672_4_k_cu_3a91518e_371984cuda3std3__419piecewise_constructE
	.align		8
        /*0048*/ 	.dword	_ZN40_INTERNAL_70d7c672_4_k_cu_3a91518e_371984cuda3std3__48in_placeE
	.align		8
        /*0050*/ 	.dword	_ZN40_INTERNAL_70d7c672_4_k_cu_3a91518e_371984cuda3std6ranges3__45__cpo4swapE
	.align		8
        /*0058*/ 	.dword	_ZN40_INTERNAL_70d7c672_4_k_cu_3a91518e_371984cuda3std6ranges3__45__cpo9iter_moveE
	.align		8
        /*0060*/ 	.dword	_ZN40_INTERNAL_70d7c672_4_k_cu_3a91518e_371984cute7productE
	.align		8
        /*0068*/ 	.dword	_ZN40_INTERNAL_70d7c672_4_k_cu_3a91518e_371984cute1_E
	.align		8
        /*0070*/ 	.dword	$str$25
	.align		8
        /*0078*/ 	.dword	$str$26
	.align		8
        /*0080*/ 	.dword	$str$27
	.align		8
        /*0088*/ 	.dword	$str$28


//--------------------- .text._ZN7cutlass13device_kernelINS_4gemm6kernel13GemmUniversalIN4cute5tupleIJiiiiEEENS1_10collective13CollectiveMmaINS1_35MainloopSm100TmaUmmaWarpSpecializedILi13ELi2ELi4ENS5_IJNS4_1CILi2EEENSA_ILi4EEENSA_ILi1EEEEEEEENS5_IJNSA_ILi128EEESG_NSA_ILi64EEEEEENS_6half_tENS5_IJSD_llEEESJ_SK_NS4_8TiledMMAINS4_8MMA_AtomIJNS4_26SM100_MMA_F16BF16_2x1SM_SSISJ_SJ_fLi128ELi128ELNS4_4UMMA5MajorE1ELSP_1ELNSO_7ScaleInE0ELSQ_0EEEEEENS4_6LayoutINS5_IJSD_SD_SD_EEENS5_IJNSA_ILi0EEESV_SV_EEEEENS5_IJNS4_10UnderscoreESY_SY_EEEEENS4_28SM100_TMA_2SM_LOAD_MULTICASTENS4_14ComposedLayoutINS4_7SwizzleILi3ELi4ELi3EEENS4_18smem_ptr_flag_bitsILi16EEENST_INS5_IJSH_NSA_ILi8EEEEEENS5_IJSD_SH_EEEEEEEvNS4_8identityENS4_18SM100_TMA_2SM_LOADES1B_vS1C_EENS_8epilogue10collective18CollectiveEpilogueINS1F_23Sm100TmaWarpSpecializedILi4ELi2ELi16ELb1ELb0EEEJNS5_IJSH_SG_SH_EEENS5_IJNST_ISH_SD_EENST_INS5_IJNSA_ILi16EEESB_EEES19_EEEEESJ_NS5_IJlSD_lEEESJ_S1Q_NS1F_6fusion15FusionCallbacksIS1J_NS1R_17LinearCombinationISJ_fSJ_fLNS_15FloatRoundStyleE2EEES1K_S1P_JEEENS4_5SM1004TMEM4LOAD26SM100_TMEM_LOAD_32dp32b16xENS4_13SM90_TMA_LOADENS12_INS13_ILi1ELi4ELi3EEES16_NST_INS5_IJS17_S1M_EEENS5_IJS1M_SD_EEEEEEENS4_39AutoVectorizingCopyWithAssumedAlignmentILi128EEENS4_14SM90_TMA_STOREES26_S28_S28_EEEvvEEEEvNT_6ParamsE --------------------------
	.section	.text._ZN7cutlass13device_kernelINS_4gemm6kernel13GemmUniversalIN4cute5tupleIJiiiiEEENS1_10collective13CollectiveMmaINS1_35MainloopSm100TmaUmmaWarpSpecializedILi13ELi2ELi4ENS5_IJNS4_1CILi2EEENSA_ILi4EEENSA_ILi1EEEEEEEENS5_IJNSA_ILi128EEESG_NSA_ILi64EEEEEENS_6half_tENS5_IJSD_llEEESJ_SK_NS4_8TiledMMAINS4_8MMA_AtomIJNS4_26SM100_MMA_F16BF16_2x1SM_SSISJ_SJ_fLi128ELi128ELNS4_4UMMA5MajorE1ELSP_1ELNSO_7ScaleInE0ELSQ_0EEEEEENS4_6LayoutINS5_IJSD_SD_SD_EEENS5_IJNSA_ILi0EEESV_SV_EEEEENS5_IJNS4_10UnderscoreESY_SY_EEEEENS4_28SM100_TMA_2SM_LOAD_MULTICASTENS4_14ComposedLayoutINS4_7SwizzleILi3ELi4ELi3EEENS4_18smem_ptr_flag_bitsILi16EEENST_INS5_IJSH_NSA_ILi8EEEEEENS5_IJSD_SH_EEEEEEEvNS4_8identityENS4_18SM100_TMA_2SM_LOADES1B_vS1C_EENS_8epilogue10collective18CollectiveEpilogueINS1F_23Sm100TmaWarpSpecializedILi4ELi2ELi16ELb1ELb0EEEJNS5_IJSH_SG_SH_EEENS5_IJNST_ISH_SD_EENST_INS5_IJNSA_ILi16EEESB_EEES19_EEEEESJ_NS5_IJlSD_lEEESJ_S1Q_NS1F_6fusion15FusionCallbacksIS1J_NS1R_17LinearCombinationISJ_fSJ_fLNS_15FloatRoundStyleE2EEES1K_S1P_JEEENS4_5SM1004TMEM4LOAD26SM100_TMEM_LOAD_32dp32b16xENS4_13SM90_TMA_LOADENS12_INS13_ILi1ELi4ELi3EEES16_NST_INS5_IJS17_S1M_EEENS5_IJS1M_SD_EEEEEEENS4_39AutoVectorizingCopyWithAssumedAlignmentILi128EEENS4_14SM90_TMA_STOREES26_S28_S28_EEEvvEEEEvNT_6ParamsE,"ax",@progbits
	.align	128
.text._ZN7cutlass13device_kernelINS_4gemm6kernel13GemmUniversalIN4cute5tupleIJiiiiEEENS1_10collective13CollectiveMmaINS1_35MainloopSm100TmaUmmaWarpSpecializedILi13ELi2ELi4ENS5_IJNS4_1CILi2EEENSA_ILi4EEENSA_ILi1EEEEEEEENS5_IJNSA_ILi128EEESG_NSA_ILi64EEEEEENS_6half_tENS5_IJSD_llEEESJ_SK_NS4_8TiledMMAINS4_8MMA_AtomIJNS4_26SM100_MMA_F16BF16_2x1SM_SSISJ_SJ_fLi128ELi128ELNS4_4UMMA5MajorE1ELSP_1ELNSO_7ScaleInE0ELSQ_0EEEEEENS4_6LayoutINS5_IJSD_SD_SD_EEENS5_IJNSA_ILi0EEESV_SV_EEEEENS5_IJNS4_10UnderscoreESY_SY_EEEEENS4_28SM100_TMA_2SM_LOAD_MULTICASTENS4_14ComposedLayoutINS4_7SwizzleILi3ELi4ELi3EEENS4_18smem_ptr_flag_bitsILi16EEENST_INS5_IJSH_NSA_ILi8EEEEEENS5_IJSD_SH_EEEEEEEvNS4_8identityENS4_18SM100_TMA_2SM_LOADES1B_vS1C_EENS_8epilogue10collective18CollectiveEpilogueINS1F_23Sm100TmaWarpSpecializedILi4ELi2ELi16ELb1ELb0EEEJNS5_IJSH_SG_SH_EEENS5_IJNST_ISH_SD_EENST_INS5_IJNSA_ILi16EEESB_EEES19_EEEEESJ_NS5_IJlSD_lEEESJ_S1Q_NS1F_6fusion15FusionCallbacksIS1J_NS1R_17LinearCombinationISJ_fSJ_fLNS_15FloatRoundStyleE2EEES1K_S1P_JEEENS4_5SM1004TMEM4LOAD26SM100_TMEM_LOAD_32dp32b16xENS4_13SM90_TMA_LOADENS12_INS13_ILi1ELi4ELi3EEES16_NST_INS5_IJS17_S1M_EEENS5_IJS1M_SD_EEEEEEENS4_39AutoVectorizingCopyWithAssumedAlignmentILi128EEENS4_14SM90_TMA_STOREES26_S28_S28_EEEvvEEEEvNT_6ParamsE:
        .type           _ZN7cutlass13device_kernelINS_4gemm6kernel13GemmUniversalIN4cute5tupleIJiiiiEEENS1_10collective13CollectiveMmaINS1_35MainloopSm100TmaUmmaWarpSpecializedILi13ELi2ELi4ENS5_IJNS4_1CILi2EEENSA_ILi4EEENSA_ILi1EEEEEEEENS5_IJNSA_ILi128EEESG_NSA_ILi64EEEEEENS_6half_tENS5_IJSD_llEEESJ_SK_NS4_8TiledMMAINS4_8MMA_AtomIJNS4_26SM100_MMA_F16BF16_2x1SM_SSISJ_SJ_fLi128ELi128ELNS4_4UMMA5MajorE1ELSP_1ELNSO_7ScaleInE0ELSQ_0EEEEEENS4_6LayoutINS5_IJSD_SD_SD_EEENS5_IJNSA_ILi0EEESV_SV_EEEEENS5_IJNS4_10UnderscoreESY_SY_EEEEENS4_28SM100_TMA_2SM_LOAD_MULTICASTENS4_14ComposedLayoutINS4_7SwizzleILi3ELi4ELi3EEENS4_18smem_ptr_flag_bitsILi16EEENST_INS5_IJSH_NSA_ILi8EEEEEENS5_IJSD_SH_EEEEEEEvNS4_8identityENS4_18SM100_TMA_2SM_LOADES1B_vS1C_EENS_8epilogue10collective18CollectiveEpilogueINS1F_23Sm100TmaWarpSpecializedILi4ELi2ELi16ELb1ELb0EEEJNS5_IJSH_SG_SH_EEENS5_IJNST_ISH_SD_EENST_INS5_IJNSA_ILi16EEESB_EEES19_EEEEESJ_NS5_IJlSD_lEEESJ_S1Q_NS1F_6fusion15FusionCallbacksIS1J_NS1R_17LinearCombinationISJ_fSJ_fLNS_15FloatRoundStyleE2EEES1K_S1P_JEEENS4_5SM1004TMEM4LOAD26SM100_TMEM_LOAD_32dp32b16xENS4_13SM90_TMA_LOADENS12_INS13_ILi1ELi4ELi3EEES16_NST_INS5_IJS17_S1M_EEENS5_IJS1M_SD_EEEEEEENS4_39AutoVectorizingCopyWithAssumedAlignmentILi128EEENS4_14SM90_TMA_STOREES26_S28_S28_EEEvvEEEEvNT_6ParamsE,@function
        .size           _ZN7cutlass13device_kernelINS_4gemm6kernel13GemmUniversalIN4cute5tupleIJiiiiEEENS1_10collective13CollectiveMmaINS1_35MainloopSm100TmaUmmaWarpSpecializedILi13ELi2ELi4ENS5_IJNS4_1CILi2EEENSA_ILi4EEENSA_ILi1EEEEEEEENS5_IJNSA_ILi128EEESG_NSA_ILi64EEEEEENS_6half_tENS5_IJSD_llEEESJ_SK_NS4_8TiledMMAINS4_8MMA_AtomIJNS4_26SM100_MMA_F16BF16_2x1SM_SSISJ_SJ_fLi128ELi128ELNS4_4UMMA5MajorE1ELSP_1ELNSO_7ScaleInE0ELSQ_0EEEEEENS4_6LayoutINS5_IJSD_SD_SD_EEENS5_IJNSA_ILi0EEESV_SV_EEEEENS5_IJNS4_10UnderscoreESY_SY_EEEEENS4_28SM100_TMA_2SM_LOAD_MULTICASTENS4_14ComposedLayoutINS4_7SwizzleILi3ELi4ELi3EEENS4_18smem_ptr_flag_bitsILi16EEENST_INS5_IJSH_NSA_ILi8EEEEEENS5_IJSD_SH_EEEEEEEvNS4_8identityENS4_18SM100_TMA_2SM_LOADES1B_vS1C_EENS_8epilogue10collective18CollectiveEpilogueINS1F_23Sm100TmaWarpSpecializedILi4ELi2ELi16ELb1ELb0EEEJNS5_IJSH_SG_SH_EEENS5_IJNST_ISH_SD_EENST_INS5_IJNSA_ILi16EEESB_EEES19_EEEEESJ_NS5_IJlSD_lEEESJ_S1Q_NS1F_6fusion15FusionCallbacksIS1J_NS1R_17LinearCombinationISJ_fSJ_fLNS_15FloatRoundStyleE2EEES1K_S1P_JEEENS4_5SM1004TMEM4LOAD26SM100_TMEM_LOAD_32dp32b16xENS4_13SM90_TMA_LOADENS12_INS13_ILi1ELi4ELi3EEES16_NST_INS5_IJS17_S1M_EEENS5_IJS1M_SD_EEEEEEENS4_39AutoVectorizingCopyWithAssumedAlignmentILi128EEENS4_14SM90_TMA_STOREES26_S28_S28_EEEvvEEEEvNT_6ParamsE,(.L_x_225 - _ZN7cutlass13device_kernelINS_4gemm6kernel13GemmUniversalIN4cute5tupleIJiiiiEEENS1_10collective13CollectiveMmaINS1_35MainloopSm100TmaUmmaWarpSpecializedILi13ELi2ELi4ENS5_IJNS4_1CILi2EEENSA_ILi4EEENSA_ILi1EEEEEEEENS5_IJNSA_ILi128EEESG_NSA_ILi64EEEEEENS_6half_tENS5_IJSD_llEEESJ_SK_NS4_8TiledMMAINS4_8MMA_AtomIJNS4_26SM100_MMA_F16BF16_2x1SM_SSISJ_SJ_fLi128ELi128ELNS4_4UMMA5MajorE1ELSP_1ELNSO_7ScaleInE0ELSQ_0EEEEEENS4_6LayoutINS5_IJSD_SD_SD_EEENS5_IJNSA_ILi0EEESV_SV_EEEEENS5_IJNS4_10UnderscoreESY_SY_EEEEENS4_28SM100_TMA_2SM_LOAD_MULTICASTENS4_14ComposedLayoutINS4_7SwizzleILi3ELi4ELi3EEENS4_18smem_ptr_flag_bitsILi16EEENST_INS5_IJSH_NSA_ILi8EEEEEENS5_IJSD_SH_EEEEEEEvNS4_8identityENS4_18SM100_TMA_2SM_LOADES1B_vS1C_EENS_8epilogue10collective18CollectiveEpilogueINS1F_23Sm100TmaWarpSpecializedILi4ELi2ELi16ELb1ELb0EEEJNS5_IJSH_SG_SH_EEENS5_IJNST_ISH_SD_EENST_INS5_IJNSA_ILi16EEESB_EEES19_EEEEESJ_NS5_IJlSD_lEEESJ_S1Q_NS1F_6fusion15FusionCallbacksIS1J_NS1R_17LinearCombinationISJ_fSJ_fLNS_15FloatRoundStyleE2EEES1K_S1P_JEEENS4_5SM1004TMEM4LOAD26SM100_TMEM_LOAD_32dp32b16xENS4_13SM90_TMA_LOADENS12_INS13_ILi1ELi4ELi3EEES16_NST_INS5_IJS17_S1M_EEENS5_IJS1M_SD_EEEEEEENS4_39AutoVectorizingCopyWithAssumedAlignmentILi128EEENS4_14SM90_TMA_STOREES26_S28_S28_EEEvvEEEEvNT_6ParamsE)
        .other          _ZN7cutlass13device_kernelINS_4gemm6kernel13GemmUniversalIN4cute5tupleIJiiiiEEENS1_10collective13CollectiveMmaINS1_35MainloopSm100TmaUmmaWarpSpecializedILi13ELi2ELi4ENS5_IJNS4_1CILi2EEENSA_ILi4EEENSA_ILi1EEEEEEEENS5_IJNSA_ILi128EEESG_NSA_ILi64EEEEEENS_6half_tENS5_IJSD_llEEESJ_SK_NS4_8TiledMMAINS4_8MMA_AtomIJNS4_26SM100_MMA_F16BF16_2x1SM_SSISJ_SJ_fLi128ELi128ELNS4_4UMMA5MajorE1ELSP_1ELNSO_7ScaleInE0ELSQ_0EEEEEENS4_6LayoutINS5_IJSD_SD_SD_EEENS5_IJNSA_ILi0EEESV_SV_EEEEENS5_IJNS4_10UnderscoreESY_SY_EEEEENS4_28SM100_TMA_2SM_LOAD_MULTICASTENS4_14ComposedLayoutINS4_7SwizzleILi3ELi4ELi3EEENS4_18smem_ptr_flag_bitsILi16EEENST_INS5_IJSH_NSA_ILi8EEEEEENS5_IJSD_SH_EEEEEEEvNS4_8identityENS4_18SM100_TMA_2SM_LOADES1B_vS1C_EENS_8epilogue10collective18CollectiveEpilogueINS1F_23Sm100TmaWarpSpecializedILi4ELi2ELi16ELb1ELb0EEEJNS5_IJSH_SG_SH_EEENS5_IJNST_ISH_SD_EENST_INS5_IJNSA_ILi16EEESB_EEES19_EEEEESJ_NS5_IJlSD_lEEESJ_S1Q_NS1F_6fusion15FusionCallbacksIS1J_NS1R_17LinearCombinationISJ_fSJ_fLNS_15FloatRoundStyleE2EEES1K_S1P_JEEENS4_5SM1004TMEM4LOAD26SM100_TMEM_LOAD_32dp32b16xENS4_13SM90_TMA_LOADENS12_INS13_ILi1ELi4ELi3EEES16_NST_INS5_IJS17_S1M_EEENS5_IJS1M_SD_EEEEEEENS4_39AutoVectorizingCopyWithAssumedAlignmentILi128EEENS4_14SM90_TMA_STOREES26_S28_S28_EEEvvEEEEvNT_6ParamsE,@"STO_CUDA_ENTRY STV_DEFAULT"
_ZN7cutlass13device_kernelINS_4gemm6kernel13GemmUniversalIN4cute5tupleIJiiiiEEENS1_10collective13CollectiveMmaINS1_35MainloopSm100TmaUmmaWarpSpecializedILi13ELi2ELi4ENS5_IJNS4_1CILi2EEENSA_ILi4EEENSA_ILi1EEEEEEEENS5_IJNSA_ILi128EEESG_NSA_ILi64EEEEEENS_6half_tENS5_IJSD_llEEESJ_SK_NS4_8TiledMMAINS4_8MMA_AtomIJNS4_26SM100_MMA_F16BF16_2x1SM_SSISJ_SJ_fLi128ELi128ELNS4_4UMMA5MajorE1ELSP_1ELNSO_7ScaleInE0ELSQ_0EEEEEENS4_6LayoutINS5_IJSD_SD_SD_EEENS5_IJNSA_ILi0EEESV_SV_EEEEENS5_IJNS4_10UnderscoreESY_SY_EEEEENS4_28SM100_TMA_2SM_LOAD_MULTICASTENS4_14ComposedLayoutINS4_7SwizzleILi3ELi4ELi3EEENS4_18smem_ptr_flag_bitsILi16EEENST_INS5_IJSH_NSA_ILi8EEEEEENS5_IJSD_SH_EEEEEEEvNS4_8identityENS4_18SM100_TMA_2SM_LOADES1B_vS1C_EENS_8epilogue10collective18CollectiveEpilogueINS1F_23Sm100TmaWarpSpecializedILi4ELi2ELi16ELb1ELb0EEEJNS5_IJSH_SG_SH_EEENS5_IJNST_ISH_SD_EENST_INS5_IJNSA_ILi16EEESB_EEES19_EEEEESJ_NS5_IJlSD_lEEESJ_S1Q_NS1F_6fusion15FusionCallbacksIS1J_NS1R_17LinearCombinationISJ_fSJ_fLNS_15FloatRoundStyleE2EEES1K_S1P_JEEENS4_5SM1004TMEM4LOAD26SM100_TMEM_LOAD_32dp32b16xENS4_13SM90_TMA_LOADENS12_INS13_ILi1ELi4ELi3EEES16_NST_INS5_IJS17_S1M_EEENS5_IJS1M_SD_EEEEEEENS4_39AutoVectorizingCopyWithAssumedAlignmentILi128EEENS4_14SM90_TMA_STOREES26_S28_S28_EEEvvEEEEvNT_6ParamsE:
[----:B------:R-:W1:Y:S01]  /*0000*/  LDC R1, c[0x0][0x37c] ;  /* 0x0000df00ff017b82 */ /* 0x000e620000000800 */
[----:B------:R-:W2:Y:S01]  /*0010*/  S2R R76, SR_TID.X ;  /* 0x00000000004c7919 */ /* 0x000ea20000002100 */
[----:B------:R-:W3:Y:S06]  /*0020*/  LDCU.64 UR6, c[0x0][0x890] ;  /* 0x00011200ff0677ac */ /* 0x000eec0008000a00 */
[----:B------:R-:W4:Y:S01]  /*0030*/  S2UR UR37, SR_CgaCtaId ;  /* 0x00000000002579c3 */ /* 0x000f220000008800 */
[----:B------:R-:W-:Y:S01]  /*0040*/  PRMT R63, RZ, 0x7610, R63 ;  /* 0x00007610ff3f7816 */ /* 0x000fe2000000003f */
[----:B------:R-:W1:Y:S01]  /*0050*/  LDCU.64 UR46, c[0x0][0x358] ;  /* 0x00006b00ff2e77ac */ /* 0x000e620008000a00 */
[----:B------:R-:W-:-:S02]  /*0060*/  ELECT P0, URZ, PT ;  /* 0x0000000000ff782f */ /* 0x000fc40003800000 */
[----:B---3--:R-:W-:-:S04]  /*0070*/  ISETP.NE.U32.AND P1, PT, RZ, UR6, PT ;  /* 0x00000006ff007c0c */ /* 0x008fc8000bf25070 */
[----:B------:R-:W-:Y:S01]  /*0080*/  ISETP.NE.AND.EX P2, PT, RZ, UR7, PT, P1 ;  /* 0x00000007ff007c0c */ /* 0x000fe2000bf45310 */
[----:B----4-:R-:W-:Y:S02]  /*0090*/  ULOP3.LUT UR9, UR37, 0x1, URZ, 0xc0, !UPT ;  /* 0x0000000125097892 */ /* 0x010fe4000f8ec0ff */
[----:B------:R-:W-:Y:S01]  /*00a0*/  ULOP3.LUT UR8, UR37, 0x1, URZ, 0x3c, !UPT ;  /* 0x0000000125087892 */ /* 0x000fe2000f8e3cff */
[----:B--2---:R-:W-:-:S05]  /*00b0*/  SHF.R.U32.HI R70, RZ, 0x5, R76 ;  /* 0x00000005ff467819 */ /* 0x004fca000001164c */
[----:B------:R-:W2:Y:S02]  /*00c0*/  SHFL.IDX PT, R0, R70, RZ, 0x1f ;  /* 0x00001fff46007589 */ /* 0x000ea400000e0000 */
[----:B--2---:R-:W-:Y:S02]  /*00d0*/  R2UR UR10, R0 ;  /* 0x00000000000a72ca */ /* 0x004fe400000e0000 */
[----:B-1----:R-:W-:Y:S05]  /*00e0*/  @P2 BRA `(.L_x_0) ;  /* 0x00000000002c2947 */ /* 0x002fea0003800000 */
[----:B------:R-:W1:Y:S02]  /*00f0*/  LDCU.64 UR4, c[0x0][0x888] ;  /* 0x00011100ff0477ac */ /* 0x000e640008000a00 */
[----:B-1----:R-:W-:-:S04]  /*0100*/  UISETP.NE.U32.AND UP0, UPT, UR4, URZ, UPT ;  /* 0x000000ff0400728c */ /* 0x002fc8000bf05070 */
[----:B------:R-:W-:-:S09]  /*0110*/  UISETP.NE.AND.EX UP0, UPT, UR5, URZ, UPT, UP0 ;  /* 0x000000ff0500728c */ /* 0x000fd2000bf05300 */
[----:B------:R-:W-:Y:S05]  /*0120*/  BRA.U !UP0, `(.L_x_1) ;  /* 0x0000000108107547 */ /* 0x000fea000b800000 */
[----:B------:R-:W1:Y:S02]  /*0130*/  LDC.64 R2, c[0x0][0x888] ;  /* 0x00022200ff027b82 */ /* 0x000e640000000a00 */
[----:B-1----:R1:W5:Y:S01]  /*0140*/  LDG.E R35, desc[UR46][R2.64] ;  /* 0x0000002e02237981 */ /* 0x002362000c1e1900 */
[----:B------:R-:W-:Y:S01]  /*0150*/  HFMA2 R63, -RZ, RZ, 0, 5.9604644775390625e-08 ;  /* 0x00000001ff3f7431 */ /* 0x000fe200000001ff */
[----:B------:R-:W-:Y:S05]  /*0160*/  BRA `(.L_x_0) ;  /* 0x00000000000c7947 */ /* 0x000fea0003800000 */
.L_x_1:
[----:B------:R-:W1:Y:S01]  /*0170*/  LDCU UR4, c[0x0][0x880] ;  /* 0x00011000ff0477ac */ /* 0x000e620008000800 */
[----:B------:R-:W-:Y:S01]  /*0180*/  HFMA2 R63, -RZ, RZ, 0, 5.9604644775390625e-08 ;  /* 0x00000001ff3f7431 */ /* 0x000fe200000001ff */
[----:B-1----:R-:W-:-:S07]  /*0190*/  MOV R35, UR4 ;  /* 0x0000000400237c02 */ /* 0x002fce0008000f00 */
.L_x_0:
[----:B------:R-:W2:Y:S02]  /*01a0*/  LDCU.64 UR4, c[0x0][0x8b0] ;  /* 0x00011600ff0477ac */ /* 0x000ea40008000a00 */
[----:B--2---:R-:W-:-:S04]  /*01b0*/  UISETP.NE.U32.AND UP0, UPT, UR4, URZ, UPT ;  /* 0x000000ff0400728c */ /* 0x004fc8000bf05070 */
[----:B------:R-:W-:-:S09]  /*01c0*/  UISETP.NE.AND.EX UP0, UPT, UR5, URZ, UPT, UP0 ;  /* 0x000000ff0500728c */ /* 0x000fd2000bf05300 */
[----:B------:R-:W-:Y:S05]  /*01d0*/  BRA.U UP0, `(.L_x_2) ;  /* 0x0000000100247547 */ /* 0x000fea000b800000 */
[----:B------:R-:W2:Y:S02]  /*01e0*/  LDCU.64 UR4, c[0x0][0x8a8] ;  /* 0x00011500ff0477ac */ /* 0x000ea40008000a00 */
[----:B--2---:R-:W-:-:S04]  /*01f0*/  UISETP.NE.U32.AND UP0, UPT, UR4, URZ, UPT ;  /* 0x000000ff0400728c */ /* 0x004fc8000bf05070 */
[----:B------:R-:W-:-:S09]  /*0200*/  UISETP.NE.AND.EX UP0, UPT, UR5, URZ, UPT, UP0 ;  /* 0x000000ff0500728c */ /* 0x000fd2000bf05300 */
[----:B------:R-:W-:Y:S05]  /*0210*/  BRA.U !UP0, `(.L_x_3) ;  /* 0x00000001080c7547 */ /* 0x000fea000b800000 */
[----:B------:R-:W2:Y:S02]  /*0220*/  LDC.64 R32, c[0x0][0x8a8] ;  /* 0x00022a00ff207b82 */ /* 0x000ea40000000a00 */
[----:B--2---:R2:W5:Y:S01]  /*0230*/  LDG.E R32, desc[UR46][R32.64] ;  /* 0x0000002e20207981 */ /* 0x004562000c1e1900 */
[----:B------:R-:W-:Y:S05]  /*0240*/  BRA `(.L_x_2) ;  /* 0x0000000000087947 */ /* 0x000fea0003800000 */
.L_x_3:
[----:B------:R-:W2:Y:S02]  /*0250*/  LDCU UR4, c[0x0][0x8a0] ;  /* 0x00011400ff0477ac */ /* 0x000ea40008000800 */
[----:B--2---:R-:W-:Y:S02]  /*0260*/  MOV R32, UR4 ;  /* 0x0000000400207c02 */ /* 0x004fe40008000f00 */
.L_x_2:
[----:B------:R-:W-:Y:S01]  /*0270*/  IMAD.U32 R0, RZ, RZ, UR10 ;  /* 0x0000000aff007e24 */ /* 0x000fe2000f8e00ff */
[----:B------:R-:W-:Y:S04]  /*0280*/  BSSY.RECONVERGENT B0, `(.L_x_4) ;  /* 0x000000c000007945 */ /* 0x000fe80003800200 */
[C---:B------:R-:W-:Y:S02]  /*0290*/  ISETP.NE.OR P3, PT, R0.reuse, 0x1, !P0 ;  /* 0x000000010000780c */ /* 0x040fe40004765670 */
[----:B------:R-:W-:-:S11]  /*02a0*/  ISETP.NE.OR P2, PT, R0, 0x3, !P0 ;  /* 0x000000030000780c */ /* 0x000fd60004745670 */
[----:B------:R-:W-:Y:S05]  /*02b0*/  @P3 BRA `(.L_x_5) ;  /* 0x0000000000203947 */ /* 0x000fea0003800000 */
[----:B------:R-:W3:Y:S02]  /*02c0*/  LDCU.64 UR4, c[0x0][0x348] ;  /* 0x00006900ff0477ac */ /* 0x000ee40008000a00 */
[----:B---3--:R-:W-:Y:S02]  /*02d0*/  UIADD3 UR12, UP1, UPT, UR4, 0x80, URZ ;  /* 0x00000080040c7890 */ /* 0x008fe4000ff3e0ff */
[----:B------:R-:W-:Y:S02]  /*02e0*/  UIADD3 UR4, UP0, UPT, UR4, 0x180, URZ ;  /* 0x0000018004047890 */ /* 0x000fe4000ff1e0ff */
[----:B------:R-:W-:Y:S02]  /*02f0*/  UIADD3.X UR13, UPT, UPT, URZ, UR5, URZ, UP1, !UPT ;  /* 0x00000005ff0d7290 */ /* 0x000fe40008ffe4ff */
[----:B------:R-:W-:-:S07]  /*0300*/  UIADD3.X UR5, UPT, UPT, URZ, UR5, URZ, UP0, !UPT ;  /* 0x00000005ff057290 */ /* 0x000fce00087fe4ff */
[----:B------:R3:W-:Y:S02]  /*0310*/  UTMACCTL.PF [UR12] ;  /* 0x000000000c0079b9 */ /* 0x0007e40008040000 */
[----:B------:R3:W-:Y:S02]  /*0320*/  UTMACCTL.PF [UR4] ;  /* 0x00000000040079b9 */ /* 0x0007e40008040000 */
[----:B---3--:R-:W-:Y:S01]  /*0330*/  NOP ;  /* 0x0000000000007918 */ /* 0x008fe20000000000 */
.L_x_5:
[----:B------:R-:W-:Y:S05]  /*0340*/  BSYNC.RECONVERGENT B0 ;  /* 0x0000000000007941 */ /* 0x000fea0003800200 */
.L_x_4:
[----:B------:R-:W-:Y:S04]  /*0350*/  BSSY.RECONVERGENT B0, `(.L_x_6) ;  /* 0x000000a000007945 */ /* 0x000fe80003800200 */
        /* <DEDUP_REMOVED lines=9> */
.L_x_7:
[----:B------:R-:W-:Y:S05]  /*03f0*/  BSYNC.RECONVERGENT B0 ;  /* 0x0000000000007941 */ /* 0x000fea0003800200 */
.L_x_6:
[----:B------:R-:W3:Y:S01]  /*0400*/  LDCU.64 UR4, c[0x0][0x888] ;  /* 0x00011100ff0477ac */ /* 0x000ee20008000a00 */
[----:B------:R-:W-:Y:S01]  /*0410*/  ISETP.NE.AND.EX P1, PT, RZ, UR7, PT, P1 ;  /* 0x00000007ff007c0c */ /* 0x000fe2000bf25310 */
[----:B------:R-:W-:Y:S01]  /*0420*/  UPLOP3.LUT UP4, UPT, UPT, UPT, UPT, 0x80, 0x8 ;  /* 0x000000000008789c */ /* 0x000fe20003f8f070 */
[----:B---3--:R-:W-:-:S04]  /*0430*/  ISETP.NE.U32.AND P2, PT, RZ, UR4, PT ;  /* 0x00000004ff007c0c */ /* 0x008fc8000bf45070 */
[----:B------:R-:W-:-:S13]  /*0440*/  ISETP.NE.AND.EX P2, PT, RZ, UR5, PT, P2 ;  /* 0x00000005ff007c0c */ /* 0x000fda000bf45320 */
[----:B------:R-:W-:Y:S05]  /*0450*/  @P2 BRA P1, `(.L_x_8) ;  /* 0x0000000000282947 */ /* 0x000fea0000800000 */
[----:B------:R-:W-:Y:S01]  /*0460*/  UISETP.NE.U32.AND UP1, UPT, UR6, URZ, UPT ;  /* 0x000000ff0600728c */ /* 0x000fe2000bf25070 */
[----:B-----5:R-:W-:Y:S01]  /*0470*/  FSETP.NEU.AND P1, PT, R35, RZ, PT ;  /* 0x000000ff2300720b */ /* 0x020fe20003f2d000 */
[----:B------:R-:W-:Y:S02]  /*0480*/  UISETP.NE.U32.AND UP0, UPT, UR4, URZ, UPT ;  /* 0x000000ff0400728c */ /* 0x000fe4000bf05070 */
[----:B------:R-:W-:Y:S02]  /*0490*/  UISETP.NE.AND.EX UP1, UPT, UR7, URZ, UPT, UP1 ;  /* 0x000000ff0700728c */ /* 0x000fe4000bf25310 */
[----:B------:R-:W-:-:S04]  /*04a0*/  UISETP.NE.AND.EX UP0, UPT, UR5, URZ, UPT, UP0 ;  /* 0x000000ff0500728c */ /* 0x000fc8000bf05300 */
[----:B------:R-:W-:-:S04]  /*04b0*/  USEL UR4, URZ, 0xffffffff, UP0 ;  /* 0xffffffffff047887 */ /* 0x000fc80008000000 */
[----:B------:R-:W-:Y:S01]  /*04c0*/  VOTEU.ANY UP0, P1 ;  /* 0x0000000000ff7886 */ /* 0x000fe20000800100 */
[----:B------:R-:W-:-:S04]  /*04d0*/  @!UP1 USEL UR4, URZ, 0xffffffff, UP0 ;  /* 0xffffffffff049887 */ /* 0x000fc80008000000 */
[----:B------:R-:W-:-:S04]  /*04e0*/  ULOP3.LUT UR4, UR4, 0x1, URZ, 0xc0, !UPT ;  /* 0x0000000104047892 */ /* 0x000fc8000f8ec0ff */
[----:B------:R-:W-:-:S11]  /*04f0*/  UISETP.NE.U32.AND UP4, UPT, UR4, 0x1, UPT ;  /* 0x000000010400788c */ /* 0x000fd6000bf85070 */
.L_x_8:
[----:B------:R-:W3:Y:S01]  /*0500*/  SHFL.IDX PT, R0, R70, RZ, 0x1f ;  /* 0x00001fff46007589 */ /* 0x000ee200000e0000 */
[----:B------:R-:W-:-:S04]  /*0510*/  UISETP.NE.AND UP0, UPT, UR10, 0x2, UPT ;  /* 0x000000020a00788c */ /* 0x000fc8000bf05270 */
[----:B------:R-:W-:Y:S02]  /*0520*/  UISETP.EQ.AND UP1, UPT, UR9, URZ, !UP0 ;  /* 0x000000ff0900728c */ /* 0x000fe4000c722270 */
[----:B------:R-:W-:-:S04]  /*0530*/  USEL UR6, URZ, 0x1, UP0 ;  /* 0x00000001ff067887 */ /* 0x000fc80008000000 */
[----:B------:R-:W-:Y:S02]  /*0540*/  PLOP3.LUT P5, PT, P0, PT, UP1, 0x80, 0x8 ;  /* 0x000000000008781c */ /* 0x000fe400007af018 */
[----:B---3--:R-:W-:-:S13]  /*0550*/  ISETP.NE.AND P1, PT, R0, RZ, PT ;  /* 0x000000ff0000720c */ /* 0x008fda0003f25270 */
[----:B------:R-:W-:Y:S05]  /*0560*/  @P1 BRA `(.L_x_9) ;  /* 0x0000000000a81947 */ /* 0x000fea0003800000 */
[----:B------:R-:W-:Y:S01]  /*0570*/  ELECT P1, URZ, PT ;  /* 0x0000000000ff782f */ /* 0x000fe20003820000 */
[----:B------:R-:W-:-:S12]  /*0580*/  BSSY.RECONVERGENT B0, `(.L_x_9) ;  /* 0x0000028000007945 */ /* 0x000fd80003800200 */
[----:B------:R-:W-:Y:S05]  /*0590*/  @!P1 BRA `(.L_x_10) ;  /* 0x0000000000989947 */ /* 0x000fea0003800000 */
[----:B------:R-:W-:Y:S01]  /*05a0*/  UMOV UR7, 0x400 ;  /* 0x0000040000077882 */ /* 0x000fe20000000000 */
[----:B------:R-:W-:Y:S01]  /*05b0*/  UMOV UR5, 0x1 ;  /* 0x0000000100057882 */ /* 0x000fe20000000000 */
[----:B------:R-:W-:Y:S01]  /*05c0*/  UMOV UR4, 0x4 ;  /* 0x0000000400047882 */ /* 0x000fe20000000000 */
[----:B------:R-:W-:Y:S02]  /*05d0*/  ULEA UR7, UR37, UR7, 0x18 ;  /* 0x0000000725077291 */ /* 0x000fe4000f8ec0ff */
[----:B------:R-:W-:-:S04]  /*05e0*/  UIADD3 UR12, UPT, UPT, -UR5, 0x100000, URZ ;  /* 0x00100000050c7890 */ /* 0x000fc8000fffe1ff */
[----:B------:R-:W-:Y:S02]  /*05f0*/  USHF.L.U32 UR13, UR12, 0xb, URZ ;  /* 0x0000000b0c0d7899 */ /* 0x000fe400080006ff */
[----:B------:R-:W-:Y:S02]  /*0600*/  USHF.L.U32 UR12, UR12, 0x1, URZ ;  /* 0x000000010c0c7899 */ /* 0x000fe400080006ff */
[----:B------:R-:W-:-:S04]  /*0610*/  UIADD3 UR4, UPT, UPT, -UR4, 0x100000, URZ ;  /* 0x0010000004047890 */ /* 0x000fc8000fffe1ff */
[----:B------:R-:W-:Y:S02]  /*0620*/  USHF.L.U32 UR5, UR4, 0xb, URZ ;  /* 0x0000000b04057899 */ /* 0x000fe400080006ff */
[----:B------:R-:W-:Y:S01]  /*0630*/  USHF.L.U32 UR4, UR4, 0x1, URZ ;  /* 0x0000000104047899 */ /* 0x000fe200080006ff */
[----:B------:R-:W3:Y:S03]  /*0640*/  FENCE.VIEW.ASYNC.S ;  /* 0x00000000000073c6 */ /* 0x000ee60000000000 */
[----:B---3--:R3:W4:Y:S08]  /*0650*/  SYNCS.EXCH.64 URZ, [UR7], UR12 ;  /* 0x0000000c07ff75b2 */ /* 0x0087300008000100 */
[----:B------:R3:W1:Y:S01]  /*0660*/  SYNCS.EXCH.64 URZ, [UR7+0x68], UR4 ;  /* 0x0000680407ff75b2 */ /* 0x0006620008000100 */
        /* <DEDUP_REMOVED lines=23> */
[----:B------:R3:W1:Y:S02]  /*07e0*/  SYNCS.EXCH.64 URZ, [UR7+0xc8], UR4 ;  /* 0x0000c80407ff75b2 */ /* 0x0006640008000100 */
[----:B---34-:R-:W-:Y:S01]  /*07f0*/  NOP ;  /* 0x0000000000007918 */ /* 0x018fe20000000000 */
.L_x_10:
[----:B------:R-:W-:Y:S05]  /*0800*/  BSYNC.RECONVERGENT B0 ;  /* 0x0000000000007941 */ /* 0x000fea0003800200 */
.L_x_9:
[----:B------:R-:W3:Y:S01]  /*0810*/  SHFL.IDX PT, R0, R70, RZ, 0x1f ;  /* 0x00001fff46007589 */ /* 0x000ee200000e0000 */
[----:B------:R-:W-:Y:S01]  /*0820*/  NOP ;  /* 0x0000000000007918 */ /* 0x000fe20000000000 */
[----:B---3--:R-:W-:-:S13]  /*0830*/  ISETP.NE.AND P1, PT, R0, 0x1, PT ;  /* 0x000000010000780c */ /* 0x008fda0003f25270 */
[----:B------:R-:W-:Y:S05]  /*0840*/  @P1 BRA `(.L_x_11) ;  /* 0x0000000000541947 */ /* 0x000fea0003800000 */
        /* <DEDUP_REMOVED lines=10> */
[----:B------:R-:W-:Y:S01]  /*08f0*/  ELECT P1, URZ, PT ;  /* 0x0000000000ff782f */ /* 0x000fe20003820000 */
[----:B------:R-:W3:Y:S02]  /*0900*/  FENCE.VIEW.ASYNC.S ;  /* 0x00000000000073c6 */ /* 0x000ee40000000000 */
[----:B---3--:R3:W4:Y:S08]  /*0910*/  SYNCS.EXCH.64 URZ, [UR7+0xd0], UR12 ;  /* 0x0000d00c07ff75b2 */ /* 0x0087300008000100 */
[----:B------:R3:W1:Y:S01]  /*0920*/  SYNCS.EXCH.64 URZ, [UR7+0xf0], UR4 ;  /* 0x0000f00407ff75b2 */ /* 0x0006620008000100 */
[----:B------:R3:W1:Y:S01]  /*0930*/  SYNCS.EXCH.64 URZ, [UR7+0xd8], UR12 ;  /* 0x0000d80c07ff75b2 */ /* 0x0006620008000100 */
[----:B------:R3:W1:Y:S01]  /*0940*/  SYNCS.EXCH.64 URZ, [UR7+0xf8], UR4 ;  /* 0x0000f80407ff75b2 */ /* 0x0006620008000100 */
[----:B------:R3:W1:Y:S01]  /*0950*/  SYNCS.EXCH.64 URZ, [UR7+0xe0], UR12 ;  /* 0x0000e00c07ff75b2 */ /* 0x0006620008000100 */
[----:B------:R3:W1:Y:S01]  /*0960*/  SYNCS.EXCH.64 URZ, [UR7+0x100], UR4 ;  /* 0x0001000407ff75b2 */ /* 0x0006620008000100 */
[----:B------:R3:W1:Y:S01]  /*0970*/  SYNCS.EXCH.64 URZ, [UR7+0xe8], UR12 ;  /* 0x0000e80c07ff75b2 */ /* 0x0006620008000100 */
[----:B------:R3:W1:Y:S01]  /*0980*/  SYNCS.EXCH.64 URZ, [UR7+0x108], UR4 ;  /* 0x0001080407ff75b2 */ /* 0x0006620008000100 */
[----:B------:R-:W-:Y:S01]  /*0990*/  NOP ;  /* 0x0000000000007918 */ /* 0x000fe20000000000 */
.L_x_11:
[----:B------:R-:W2:Y:S01]  /*09a0*/  SHFL.IDX PT, R0, R70, RZ, 0x1f ;  /* 0x00001fff46007589 */ /* 0x000ea200000e0000 */
[----:B------:R-:W-:Y:S01]  /*09b0*/  NOP ;  /* 0x0000000000007918 */ /* 0x000fe20000000000 */
[----:B--2---:R-:W-:-:S13]  /*09c0*/  ISETP.NE.AND P1, PT, R0, 0x3, PT ;  /* 0x000000030000780c */ /* 0x004fda0003f25270 */
[----:B------:R-:W-:Y:S05]  /*09d0*/  @P1 BRA `(.L_x_12) ;  /* 0x00000000002c1947 */ /* 0x000fea0003800000 */
[----:B---3--:R-:W-:Y:S01]  /*09e0*/  UMOV UR5, 0x400 ;  /* 0x0000040000057882 */ /* 0x008fe20000000000 */
[----:B------:R-:W-:Y:S01]  /*09f0*/  UMOV UR4, 0x20 ;  /* 0x0000002000047882 */ /* 0x000fe20000000000 */
[----:B------:R-:W-:Y:S02]  /*0a00*/  ULEA UR5, UR37, UR5, 0x18 ;  /* 0x0000000525057291 */ /* 0x000fe4000f8ec0ff */
[----:B------:R-:W-:-:S04]  /*0a10*/  UIADD3 UR12, UPT, UPT, -UR4, 0x100000, URZ ;  /* 0x00100000040c7890 */ /* 0x000fc8000fffe1ff */
[----:B------:R-:W-:Y:S02]  /*0a20*/  USHF.L.U32 UR13, UR12, 0xb, URZ ;  /* 0x0000000b0c0d7899 */ /* 0x000fe400080006ff */
[----:B------:R-:W-:Y:S01]  /*0a30*/  USHF.L.U32 UR12, UR12, 0x1, URZ ;  /* 0x000000010c0c7899 */ /* 0x000fe200080006ff */
[----:B------:R-:W-:Y:S01]  /*0a40*/  ELECT P1, URZ, PT ;  /* 0x0000000000ff782f */ /* 0x000fe20003820000 */
[----:B------:R-:W2:Y:S10]  /*0a50*/  FENCE.VIEW.ASYNC.S ;  /* 0x00000000000073c6 */ /* 0x000eb40000000000 */
[----:B--2---:R2:W3:Y:S01]  /*0a60*/  SYNCS.EXCH.64 URZ, [UR5+0x110], UR12 ;  /* 0x0001100c05ff75b2 */ /* 0x0044e20008000100 */
[----:B------:R2:W1:Y:S01]  /*0a70*/  SYNCS.EXCH.64 URZ, [UR5+0x118], UR12 ;  /* 0x0001180c05ff75b2 */ /* 0x0004620008000100 */
[----:B------:R-:W-:Y:S01]  /*0a80*/  NOP ;  /* 0x0000000000007918 */ /* 0x000fe20000000000 */
.L_x_12:
[----:B------:R-:W4:Y:S01]  /*0a90*/  SHFL.IDX PT, R0, R70, RZ, 0x1f ;  /* 0x00001fff46007589 */ /* 0x000f2200000e0000 */
[----:B------:R-:W-:Y:S01]  /*0aa0*/  NOP ;  /* 0x0000000000007918 */ /* 0x000fe20000000000 */
[----:B----4-:R-:W-:-:S13]  /*0ab0*/  ISETP.NE.AND P1, PT, R0, 0x4, PT ;  /* 0x000000040000780c */ /* 0x010fda0003f25270 */
[----:B------:R-:W-:Y:S05]  /*0ac0*/  @P1 BRA `(.L_x_13) ;  /* 0x0000000000481947 */ /* 0x000fea0003800000 */
[----:B---3--:R-:W-:Y:S01]  /*0ad0*/  UMOV UR7, 0x720 ;  /* 0x0000072000077882 */ /* 0x008fe20000000000 */
[----:B--2---:R-:W-:Y:S01]  /*0ae0*/  UMOV UR5, 0x400 ;  /* 0x0000040000057882 */ /* 0x004fe20000000000 */
[----:B------:R-:W-:Y:S01]  /*0af0*/  USEL UR7, UR7, 0x620, UP4 ;  /* 0x0000062007077887 */ /* 0x000fe2000a000000 */
        /* <DEDUP_REMOVED lines=9> */
[----:B------:R-:W2:Y:S02]  /*0b90*/  FENCE.VIEW.ASYNC.S ;  /* 0x00000000000073c6 */ /* 0x000ea40000000000 */
[----:B--2---:R4:W2:Y:S08]  /*0ba0*/  SYNCS.EXCH.64 URZ, [UR5+0x120], UR12 ;  /* 0x0001200c05ff75b2 */ /* 0x0048b00008000100 */
[----:B------:R4:W3:Y:S01]  /*0bb0*/  SYNCS.EXCH.64 URZ, [UR5+0x130], UR14 ;  /* 0x0001300e05ff75b2 */ /* 0x0008e20008000100 */
[----:B------:R4:W1:Y:S01]  /*0bc0*/  SYNCS.EXCH.64 URZ, [UR5+0x128], UR12 ;  /* 0x0001280c05ff75b2 */ /* 0x0008620008000100 */
[----:B------:R4:W1:Y:S02]  /*0bd0*/  SYNCS.EXCH.64 URZ, [UR5+0x138], UR14 ;  /* 0x0001380e05ff75b2 */ /* 0x0008640008000100 */
[----:B----4-:R-:W-:Y:S01]  /*0be0*/  NOP ;  /* 0x0000000000007918 */ /* 0x010fe20000000000 */
.L_x_13:
[----:B------:R-:W4:Y:S01]  /*0bf0*/  SHFL.IDX PT, R0, R70, RZ, 0x1f ;  /* 0x00001fff46007589 */ /* 0x000f2200000e0000 */
[----:B------:R-:W-:Y:S01]  /*0c00*/  NOP ;  /* 0x0000000000007918 */ /* 0x000fe20000000000 */
[----:B----4-:R-:W-:-:S13]  /*0c10*/  ISETP.NE.AND P1, PT, R0, 0x5, PT ;  /* 0x000000050000780c */ /* 0x010fda0003f25270 */
[----:B------:R-:W-:Y:S05]  /*0c20*/  @P1 BRA `(.L_x_14) ;  /* 0x0000000000541947 */ /* 0x000fea0003800000 */
[----:B---3--:R-:W-:Y:S01]  /*0c30*/  UMOV UR7, 0x400 ;  /* 0x0000040000077882 */ /* 0x008fe20000000000 */
[----:B--2---:R-:W-:Y:S01]  /*0c40*/  UMOV UR5, 0x1 ;  /* 0x0000000100057882 */ /* 0x004fe20000000000 */
        /* <DEDUP_REMOVED lines=13> */
[----:B------:R4:W1:Y:S01]  /*0d20*/  SYNCS.EXCH.64 URZ, [UR7+0x168], UR4 ;  /* 0x0001680407ff75b2 */ /* 0x0008620008000100 */
[----:B------:R4:W1:Y:S01]  /*0d30*/  SYNCS.EXCH.64 URZ, [UR7+0x150], UR12 ;  /* 0x0001500c07ff75b2 */ /* 0x0008620008000100 */
[----:B------:R4:W1:Y:S01]  /*0d40*/  SYNCS.EXCH.64 URZ, [UR7+0x170], UR4 ;  /* 0x0001700407ff75b2 */ /* 0x0008620008000100 */
[----:B------:R4:W1:Y:S01]  /*0d50*/  SYNCS.EXCH.64 URZ, [UR7+0x158], UR12 ;  /* 0x0001580c07ff75b2 */ /* 0x0008620008000100 */
[----:B------:R4:W1:Y:S02]  /*0d60*/  SYNCS.EXCH.64 URZ, [UR7+0x178], UR4 ;  /* 0x0001780407ff75b2 */ /* 0x0008640008000100 */
[----:B----4-:R-:W-:Y:S01]  /*0d70*/  NOP ;  /* 0x0000000000007918 */ /* 0x010fe20000000000 */
.L_x_14:
[----:B------:R-:W4:Y:S01]  /*0d80*/  SHFL.IDX PT, R0, R70, RZ, 0x1f ;  /* 0x00001fff46007589 */ /* 0x000f2200000e0000 */
[----:B------:R-:W-:Y:S01]  /*0d90*/  ISETP.NE.OR P0, PT, RZ, UR10, !P0 ;  /* 0x0000000aff007c0c */ /* 0x000fe2000c705670 */
[----:B------:R-:W-:Y:S01]  /*0da0*/  NOP ;  /* 0x0000000000007918 */ /* 0x000fe20000000000 */
[----:B----4-:R-:W-:-:S13]  /*0db0*/  ISETP.NE.AND P1, PT, R0, 0x3, PT ;  /* 0x000000030000780c */ /* 0x010fda0003f25270 */
[----:B------:R-:W-:Y:S05]  /*0dc0*/  @P1 BRA `(.L_x_15) ;  /* 0x0000000000341947 */ /* 0x000fea0003800000 */
[----:B--23--:R-:W-:Y:S01]  /*0dd0*/  UMOV UR5, 0x400 ;  /* 0x0000040000057882 */ /* 0x00cfe20000000000 */
[----:B------:R-:W-:Y:S01]  /*0de0*/  UMOV UR4, 0x20 ;  /* 0x0000002000047882 */ /* 0x000fe20000000000 */
[----:B------:R-:W-:Y:S02]  /*0df0*/  ULEA UR5, UR37, UR5, 0x18 ;  /* 0x0000000525057291 */ /* 0x000fe4000f8ec0ff */
[----:B------:R-:W-:-:S04]  /*0e00*/  UIADD3 UR12, UPT, UPT, -UR4, 0x100000, URZ ;  /* 0x00100000040c7890 */ /* 0x000fc8000fffe1ff */
[----:B------:R-:W-:Y:S02]  /*0e10*/  USHF.L.U32 UR13, UR12, 0xb, URZ ;  /* 0x0000000b0c0d7899 */ /* 0x000fe400080006ff */
[----:B------:R-:W-:Y:S01]  /*0e20*/  USHF.L.U32 UR12, UR12, 0x1, URZ ;  /* 0x000000010c0c7899 */ /* 0x000fe200080006ff */
[----:B------:R-:W-:Y:S01]  /*0e30*/  ELECT P1, URZ, PT ;  /* 0x0000000000ff782f */ /* 0x000fe20003820000 */
[----:B------:R-:W2:Y:S10]  /*0e40*/  FENCE.VIEW.ASYNC.S ;  /* 0x00000000000073c6 */ /* 0x000eb40000000000 */
[----:B--2---:R4:W2:Y:S01]  /*0e50*/  SYNCS.EXCH.64 URZ, [UR5+0x180], UR12 ;  /* 0x0001800c05ff75b2 */ /* 0x0048a20008000100 */
[----:B------:R4:W3:Y:S01]  /*0e60*/  SYNCS.EXCH.64 URZ, [UR5+0x190], UR12 ;  /* 0x0001900c05ff75b2 */ /* 0x0008e20008000100 */
[----:B------:R4:W1:Y:S01]  /*0e70*/  SYNCS.EXCH.64 URZ, [UR5+0x188], UR12 ;  /* 0x0001880c05ff75b2 */ /* 0x0008620008000100 */
[----:B------:R4:W1:Y:S02]  /*0e80*/  SYNCS.EXCH.64 URZ, [UR5+0x198], UR12 ;  /* 0x0001980c05ff75b2 */ /* 0x0008640008000100 */
[----:B----4-:R-:W-:Y:S01]  /*0e90*/  NOP ;  /* 0x0000000000007918 */ /* 0x010fe20000000000 */
.L_x_15:
[----:B------:R-:W-:Y:S01]  /*0ea0*/  VOTEU.ALL UP0, P0 ;  /* 0x0000000000ff7886 */ /* 0x000fe20000000000 */
[----:B--23--:R-:W-:Y:S01]  /*0eb0*/  UMOV UR12, 0x20 ;  /* 0x00000020000c7882 */ /* 0x00cfe20000000000 */
[----:B------:R-:W2:Y:S01]  /*0ec0*/  LDCU UR5, c[0x0][0x36c] ;  /* 0x00006d80ff0577ac */ /* 0x000ea20008000800 */
[----:B------:R-:W-:Y:S01]  /*0ed0*/  NOP ;  /* 0x0000000000007918 */ /* 0x000fe20000000000 */
[----:B------:R-:W-:Y:S01]  /*0ee0*/  LOP3.LUT R10, R76, 0x1f, RZ, 0xc0, !PT ;  /* 0x0000001f4c0a7812 */ /* 0x000fe200078ec0ff */
[----:B------:R-:W-:Y:S01]  /*0ef0*/  @!UP0 UMOV UR4, 0x400 ;  /* 0x0000040000048882 */ /* 0x000fe20000000000 */
[----:B------:R-:W-:-:S04]  /*0f00*/  @!UP0 UIADD3 UR12, UPT, UPT, -UR12, 0x100000, URZ ;  /* 0x001000000c0c8890 */ /* 0x000fc8000fffe1ff */
[----:B------:R-:W-:Y:S02]  /*0f10*/  @!UP0 USHF.L.U32 UR13, UR12, 0xb, URZ ;  /* 0x0000000b0c0d8899 */ /* 0x000fe400080006ff */
[----:B------:R-:W-:Y:S02]  /*0f20*/  @!UP0 USHF.L.U32 UR12, UR12, 0x1, URZ ;  /* 0x000000010c0c8899 */ /* 0x000fe400080006ff */
[----:B------:R-:W-:Y:S01]  /*0f30*/  @!UP0 ULEA UR4, UR37, UR4, 0x18 ;  /* 0x0000000425048291 */ /* 0x000fe2000f8ec0ff */
[----:B------:R-:W-:Y:S01]  /*0f40*/  VOTEU.ALL UP0, P0 ;  /* 0x0000000000ff7886 */ /* 0x000fe20000000000 */
[----:B------:R-:W-:Y:S02]  /*0f50*/  UISETP.NE.AND UP3, UPT, UR10, URZ, UPT ;  /* 0x000000ff0a00728c */ /* 0x000fe4000bf65270 */
[----:B--2---:R-:W-:Y:S01]  /*0f60*/  UISETP.EQ.U32.AND UP1, UPT, UR5, 0x1, UPT ;  /* 0x000000010500788c */ /* 0x004fe2000bf22070 */
[----:B------:R-:W2:Y:S07]  /*0f70*/  FENCE.VIEW.ASYNC.S ;  /* 0x00000000000073c6 */ /* 0x000eae0000000000 */
[----:B--2---:R2:W3:Y:S01]  /*0f80*/  @!UP0 SYNCS.EXCH.64 URZ, [UR4+0x1a0], UR12 ;  /* 0x0001a00c04ff85b2 */ /* 0x0044e20008000100 */
[----:B------:R-:W-:Y:S05]  /*0f90*/  BRA.U !UP1, `(.L_x_16) ;  /* 0x0000000109087547 */ /* 0x000fea000b800000 */
[----:B-1-3--:R-:W-:Y:S01]  /*0fa0*/  UCGABAR_ARV ;  /* 0x00000000000079c7 */ /* 0x00afe20008000000 */
[----:B------:R-:W-:Y:S05]  /*0fb0*/  BRA `(.L_x_17) ;  /* 0x0000000000047947 */ /* 0x000fea0003800000 */
.L_x_16:
[----:B-1-3--:R-:W-:Y:S01]  /*0fc0*/  NOP ;  /* 0x0000000000007918 */ /* 0x00afe20000000000 */
.L_x_17:
[----:B------:R-:W1:Y:S01]  /*0fd0*/  S2R R11, SR_CTAID.X ;  /* 0x00000000000b7919 */ /* 0x000e620000002500 */
[----:B------:R-:W-:-:S05]  /*0fe0*/  CS2R.32 R64, SR_CgaSize ;  /* 0x0000000000407805 */ /* 0x000fca0000008a00 */
[----:B------:R-:W-:-:S05]  /*0ff0*/  IMAD R64, R64, -0xa0, RZ ;  /* 0xffffff6040407824 */ /* 0x000fca00078e02ff */
[----:B------:R-:W-:-:S14]  /*1000*/  R2UR UR5, R64 ;  /* 0x00000000400572ca */ /* 0x000fdc00000e0000 */
[----:B------:R-:W3:Y:S01]  /*1010*/  LDCU UR5, c[0x0][UR5+0x2b0] ;  /* 0x00005600050577ac */ /* 0x000ee20008000800 */
[----:B------:R-:W-:-:S05]  /*1020*/  CS2R.32 R0, SR_CgaSize ;  /* 0x0000000000007805 */ /* 0x000fca0000008a00 */
[----:B------:R-:W-:-:S06]  /*1030*/  IMAD R0, R0, -0xa0, RZ ;  /* 0xffffff6000007824 */ /* 0x000fcc00078e02ff */
[----:B------:R-:W4:Y:S01]  /*1040*/  LDC R0, c[0x0][R0+0x2a0] ;  /* 0x0000a80000007b82 */ /* 0x000f220000000800 */
[----:B------:R-:W-:Y:S01]  /*1050*/  PRMT R8, RZ, 0x7610, R8 ;  /* 0x00007610ff087816 */ /* 0x000fe20000000008 */
[----:B------:R-:W3:Y:S01]  /*1060*/  S2R R20, SR_CTAID.Y ;  /* 0x0000000000147919 */ /* 0x000ee20000002600 */
[----:B------:R-:W-:-:S05]  /*1070*/  CS2R.32 R64, SR_CgaSize ;  /* 0x0000000000407805 */ /* 0x000fca0000008a00 */
[----:B------:R-:W-:-:S05]  /*1080*/  IMAD R64, R64, -0xa0, RZ ;  /* 0xffffff6040407824 */ /* 0x000fca00078e02ff */
[----:B--2---:R-:W-:-:S14]  /*1090*/  R2UR UR4, R64 ;  /* 0x00000000400472ca */ /* 0x004fdc00000e0000 */
[----:B------:R-:W2:Y:S01]  /*10a0*/  LDCU UR4, c[0x0][UR4+0x2b4] ;  /* 0x00005680040477ac */ /* 0x000ea20008000800 */
[----:B------:R-:W1:Y:S01]  /*10b0*/  LDCU UR11, c[0x0][0xb30] ;  /* 0x00016600ff0b77ac */ /* 0x000e620008000800 */
[----:B------:R-:W3:Y:S01]  /*10c0*/  LDC R9, c[0x0][0xb24] ;  /* 0x0002c900ff097b82 */ /* 0x000ee20000000800 */
[----:B------:R-:W-:Y:S02]  /*10d0*/  UISETP.GT.U32.AND UP0, UPT, UR9, 0xffff, UPT ;  /* 0x0000ffff0900788c */ /* 0x000fe4000bf04070 */
[----:B------:R-:W-:Y:S02]  /*10e0*/  USHF.L.U32 UR7, UR37, 0x9, URZ ;  /* 0x0000000925077899 */ /* 0x000fe400080006ff */
[----:B------:R-:W-:Y:S01]  /*10f0*/  USEL UR12, UR9, 0xffff, !UP0 ;  /* 0x0000ffff090c7887 */ /* 0x000fe2000c000000 */
[----:B------:R-:W-:-:S05]  /*1100*/  CS2R.32 R62, SR_CgaSize ;  /* 0x00000000003e7805 */ /* 0x000fca0000008a00 */
[----:B------:R-:W-:-:S06]  /*1110*/  IMAD R62, R62, -0xa0, RZ ;  /* 0xffffff603e3e7824 */ /* 0x000fcc00078e02ff */
[----:B------:R-:W4:Y:S01]  /*1120*/  LDC R62, c[0x0][R62+0x2a4] ;  /* 0x0000a9003e3e7b82 */ /* 0x000f220000000800 */
[----:B------:R-:W-:Y:S02]  /*1130*/  ULOP3.LUT UR7, UR7, 0xc00, URZ, 0xc0, !UPT ;  /* 0x00000c0007077892 */ /* 0x000fe4000f8ec0ff */
[----:B------:R-:W-:Y:S02]  /*1140*/  ULOP3.LUT UR12, UR12, 0xffff, URZ, 0xc0, !UPT ;  /* 0x0000ffff0c0c7892 */ /* 0x000fe4000f8ec0ff */
[----:B------:R-:W-:-:S03]  /*1150*/  UISETP.NE.AND UP2, UPT, UR10, 0x2, UPT ;  /* 0x000000020a00788c */ /* 0x000fc6000bf45270 */
[----:B------:R-:W4:Y:S01]  /*1160*/  LDC R26, c[0x0][0xb24] ;  /* 0x0002c900ff1a7b82 */ /* 0x000f220000000800 */
[----:B-1----:R-:W-:Y:S01]  /*1170*/  UISETP.NE.AND UP0, UPT, UR11, 0x1, UPT ;  /* 0x000000010b00788c */ /* 0x002fe2000bf05270 */
[----:B------:R-:W-:Y:S01]  /*1180*/  I2FP.F32.U32 R64, R11 ;  /* 0x0000000b00407245 */ /* 0x000fe20000201000 */
[----:B------:R-:W-:-:S05]  /*1190*/  IMAD.MOV.U32 R21, RZ, RZ, R11 ;  /* 0x000000ffff157224 */ /* 0x000fca00078e000b */
[----:B------:R-:W1:Y:S01]  /*11a0*/  S2UR UR36, SR_CTAID.Z ;  /* 0x00000000002479c3 */ /* 0x000e620000002700 */
[----:B---3--:R-:W-:Y:S02]  /*11b0*/  ISETP.GE.AND P0, PT, R9, 0x1, PT ;  /* 0x000000010900780c */ /* 0x008fe40003f06270 */
[----:B------:R-:W-:Y:S01]  /*11c0*/  I2FP.F32.U32 R3, R20 ;  /* 0x0000001400037245 */ /* 0x000fe20000201000 */
[----:B------:R-:W-:Y:S01]  /*11d0*/  FMUL R64, R64, UR5 ;  /* 0x0000000540407c20 */ /* 0x000fe20008400000 */
[----:B------:R-:W-:-:S03]  /*11e0*/  USHF.R.U32.HI UR5, URZ, 0x6, UR7 ;  /* 0x00000006ff057899 */ /* 0x000fc60008011607 */
[----:B--2---:R-:W-:Y:S01]  /*11f0*/  FMUL R3, R3, UR4 ;  /* 0x0000000403037c20 */ /* 0x004fe20008400000 */
[----:B------:R-:W-:Y:S01]  /*1200*/  UMOV UR4, 0x55 ;  /* 0x0000005500047882 */ /* 0x000fe20000000000 */
[----:B------:R-:W2:Y:S01]  /*1210*/  F2I.U32.TRUNC.NTZ R64, R64 ;  /* 0x0000004000407305 */ /* 0x000ea2000020f000 */
[----:B------:R-:W-:-:S07]  /*1220*/  USHF.L.U32 UR4, UR4, UR12, URZ ;  /* 0x0000000c04047299 */ /* 0x000fce00080006ff */
[----:B------:R-:W3:Y:S01]  /*1230*/  F2I.U32.TRUNC.NTZ R3, R3 ;  /* 0x0000000300037305 */ /* 0x000ee2000020f000 */
[----:B--2---:R-:W-:-:S04]  /*1240*/  IMAD.MOV R64, RZ, RZ, -R64 ;  /* 0x000000ffff407224 */ /* 0x004fc800078e0a40 */
[----:B----4-:R-:W-:Y:S01]  /*1250*/  IMAD R64, R0, R64, R11 ;  /* 0x0000004000407224 */ /* 0x010fe200078e020b */
[----:B------:R-:W-:Y:S02]  /*1260*/  PRMT R0, RZ, 0x7610, R0 ;  /* 0x00007610ff007816 */ /* 0x000fe40000000000 */
[----:B---3--:R-:W-:-:S05]  /*1270*/  IADD3 R3, PT, PT, -R3, RZ, RZ ;  /* 0x000000ff03037210 */ /* 0x008fca0007ffe1ff */
[----:B------:R-:W-:Y:S01]  /*1280*/  IMAD R62, R62, R3, R20 ;  /* 0x000000033e3e7224 */ /* 0x000fe200078e0214 */
[----:B-1----:R-:W-:Y:S06]  /*1290*/  BRA.U UP3, `(.L_x_18) ;  /* 0x0000000103587547 */ /* 0x002fec000b800000 */
[----:B------:R-:W-:-:S04]  /*12a0*/  ISETP.GT.U32.AND P1, PT, R64, 0x1, PT ;  /* 0x000000014000780c */ /* 0x000fc80003f24070 */
[C---:B------:R-:W-:Y:S02]  /*12b0*/  ISETP.NE.AND P4, PT, R62.reuse, RZ, P1 ;  /* 0x000000ff3e00720c */ /* 0x040fe40000f85270 */
[C---:B------:R-:W-:Y:S02]  /*12c0*/  ISETP.NE.AND P3, PT, R62.reuse, 0x1, P1 ;  /* 0x000000013e00780c */ /* 0x040fe40000f65270 */
[C---:B------:R-:W-:Y:S02]  /*12d0*/  ISETP.NE.AND P2, PT, R62.reuse, 0x2, P1 ;  /* 0x000000023e00780c */ /* 0x040fe40000f45270 */
[----:B------:R-:W-:Y:S02]  /*12e0*/  ISETP.NE.AND P1, PT, R62, 0x3, P1 ;  /* 0x000000033e00780c */ /* 0x000fe40000f25270 */
[----:B------:R-:W-:Y:S02]  /*12f0*/  SEL R2, RZ, 0x1, P4 ;  /* 0x00000001ff027807 */ /* 0x000fe40002000000 */
[----:B------:R-:W-:-:S02]  /*1300*/  SEL R3, RZ, 0x4, P3 ;  /* 0x00000004ff037807 */ /* 0x000fc40001800000 */
[----:B------:R-:W-:Y:S02]  /*1310*/  SEL R0, RZ, 0x10, P2 ;  /* 0x00000010ff007807 */ /* 0x000fe40001000000 */
[----:B------:R-:W-:Y:S02]  /*1320*/  SEL R7, RZ, 0x40, P1 ;  /* 0x00000040ff077807 */ /* 0x000fe40000800000 */
[----:B------:R-:W-:Y:S02]  /*1330*/  SEL R4, RZ, 0x2, P4 ;  /* 0x00000002ff047807 */ /* 0x000fe40002000000 */
[----:B------:R-:W-:Y:S02]  /*1340*/  IADD3 R0, PT, PT, R0, R3, R2 ;  /* 0x0000000300007210 */ /* 0x000fe40007ffe002 */
[----:B------:R-:W-:Y:S02]  /*1350*/  SEL R5, RZ, 0x8, P3 ;  /* 0x00000008ff057807 */ /* 0x000fe40001800000 */
[----:B------:R-:W-:Y:S01]  /*1360*/  IADD3 R4, PT, PT, R4, R7, R0 ;  /* 0x0000000704047210 */ /* 0x000fe20007ffe000 */
[----:B------:R-:W-:Y:S01]  /*1370*/  IMAD.MOV.U32 R0, RZ, RZ, 0x3 ;  /* 0x00000003ff007424 */ /* 0x000fe200078e00ff */
[----:B------:R-:W-:-:S02]  /*1380*/  SEL R2, RZ, 0x20, P2 ;  /* 0x00000020ff027807 */ /* 0x000fc40001000000 */
[----:B------:R-:W-:Y:S02]  /*1390*/  LOP3.LUT R3, R64, 0xfffffffe, RZ, 0xc0, !PT ;  /* 0xfffffffe40037812 */ /* 0x000fe400078ec0ff */
[----:B------:R-:W-:Y:S02]  /*13a0*/  IADD3 R5, PT, PT, R2, R5, R4 ;  /* 0x0000000502057210 */ /* 0x000fe40007ffe004 */
[----:B------:R-:W-:Y:S01]  /*13b0*/  SEL R2, RZ, 0x80, P1 ;  /* 0x00000080ff027807 */ /* 0x000fe20000800000 */
[----:B------:R-:W-:-:S04]  /*13c0*/  IMAD R3, R62, 0x2, R3 ;  /* 0x000000023e037824 */ /* 0x000fc800078e0203 */
[----:B------:R-:W-:Y:S01]  /*13d0*/  IMAD.IADD R2, R5, 0x1, R2 ;  /* 0x0000000105027824 */ /* 0x000fe200078e0202 */
[----:B------:R-:W-:-:S04]  /*13e0*/  SHF.L.U32 R0, R0, R3, RZ ;  /* 0x0000000300007219 */ /* 0x000fc800000006ff */
[----:B------:R-:W-:Y:S02]  /*13f0*/  PRMT R8, R2, 0x7610, R8 ;  /* 0x0000761002087816 */ /* 0x000fe40000000008 */
.L_x_18:
[----:B------:R-:W-:Y:S05]  /*1400*/  @!P0 BRA `(.L_x_19) ;  /* 0x0000000000b88947 */ /* 0x000fea0003800000 */
[----:B------:R-:W1:Y:S01]  /*1410*/  LDC.64 R4, c[0x0][0xb18] ;  /* 0x0002c600ff047b82 */ /* 0x000e620000000a00 */
[----:B------:R-:W-:-:S07]  /*1420*/  ISETP.NE.AND P0, PT, R9, 0x1, PT ;  /* 0x000000010900780c */ /* 0x000fce0003f05270 */
[----:B------:R-:W2:Y:S08]  /*1430*/  LDC R14, c[0x0][0xb0c] ;  /* 0x0002c300ff0e7b82 */ /* 0x000eb00000000800 */
[----:B------:R-:W3:Y:S08]  /*1440*/  LDC R13, c[0x0][0x370] ;  /* 0x0000dc00ff0d7b82 */ /* 0x000ef00000000800 */
[----:B------:R-:W4:Y:S01]  /*1450*/  LDC R16, c[0x0][0x374] ;  /* 0x0000dd00ff107b82 */ /* 0x000f220000000800 */
[----:B-1----:R-:W-:-:S07]  /*1460*/  ISETP.NE.AND P1, PT, R4, 0x1, PT ;  /* 0x000000010400780c */ /* 0x002fce0003f25270 */
[----:B------:R-:W3:Y:S01]  /*1470*/  LDC.64 R6, c[0x0][0xb10] ;  /* 0x0002c400ff067b82 */ /* 0x000ee20000000a00 */
[----:B--2---:R-:W-:-:S07]  /*1480*/  ISETP.NE.AND P2, PT, R14, 0x1, PT ;  /* 0x000000010e00780c */ /* 0x004fce0003f45270 */
[----:B------:R-:W1:Y:S08]  /*1490*/  LDC R12, c[0x0][0xb20] ;  /* 0x0002c800ff0c7b82 */ /* 0x000e700000000800 */
[----:B------:R-:W2:Y:S01]  /*14a0*/  LDC.64 R2, c[0x0][0xb28] ;  /* 0x0002ca00ff027b82 */ /* 0x000ea20000000a00 */
[----:B----4-:R-:W-:-:S04]  /*14b0*/  IMAD.HI.U32 R15, R16, R5, RZ ;  /* 0x00000005100f7227 */ /* 0x010fc800078e00ff */
[----:B------:R-:W-:-:S04]  /*14c0*/  IMAD.HI.U32 R5, R20, R5, RZ ;  /* 0x0000000514057227 */ /* 0x000fc800078e00ff */
[----:B---3--:R-:W-:-:S04]  /*14d0*/  IMAD.HI.U32 R18, R13, R6, RZ ;  /* 0x000000060d127227 */ /* 0x008fc800078e00ff */
[C---:B------:R-:W-:Y:S01]  /*14e0*/  IMAD.HI.U32 R22, R11.reuse, R6, RZ ;  /* 0x000000060b167227 */ /* 0x040fe200078e00ff */
[-C--:B------:R-:W-:Y:S02]  /*14f0*/  @P2 SHF.R.U32.HI R13, RZ, R7.reuse, R18 ;  /* 0x00000007ff0d2219 */ /* 0x080fe40000011612 */
[-C--:B-1----:R-:W-:Y:S02]  /*1500*/  @P1 SHF.R.U32.HI R16, RZ, R12.reuse, R15 ;  /* 0x0000000cff101219 */ /* 0x082fe4000001160f */
[----:B------:R-:W-:Y:S02]  /*1510*/  SHF.R.U32.HI R5, RZ, R12, R5 ;  /* 0x0000000cff057219 */ /* 0x000fe40000011605 */
[----:B------:R-:W-:Y:S02]  /*1520*/  SHF.R.U32.HI R22, RZ, R7, R22 ;  /* 0x00000007ff167219 */ /* 0x000fe40000011616 */
[----:B------:R-:W-:Y:S01]  /*1530*/  SEL R5, R20, R5, !P1 ;  /* 0x0000000514057207 */ /* 0x000fe20004800000 */
[----:B--2---:R-:W-:Y:S01]  /*1540*/  IMAD.HI.U32 R18, R16, R2, RZ ;  /* 0x0000000210127227 */ /* 0x004fe200078e00ff */
[----:B------:R-:W-:-:S02]  /*1550*/  SEL R21, R11, R22, !P2 ;  /* 0x000000160b157207 */ /* 0x000fc40005000000 */
[----:B------:R-:W-:Y:S01]  /*1560*/  IADD3 R7, PT, PT, -R5, RZ, RZ ;  /* 0x000000ff05077210 */ /* 0x000fe20007ffe1ff */
[----:B------:R-:W-:Y:S01]  /*1570*/  IMAD.HI.U32 R6, R13, R2, RZ ;  /* 0x000000020d067227 */ /* 0x000fe200078e00ff */
[----:B------:R-:W-:-:S03]  /*1580*/  @P0 SHF.R.U32.HI R16, RZ, R3, R18 ;  /* 0x00000003ff100219 */ /* 0x000fc60000011612 */
[----:B------:R-:W-:Y:S01]  /*1590*/  IMAD R7, R4, R7, R20 ;  /* 0x0000000704077224 */ /* 0x000fe200078e0214 */
[----:B------:R-:W-:Y:S01]  /*15a0*/  @P0 SHF.R.U32.HI R13, RZ, R3, R6 ;  /* 0x00000003ff0d0219 */ /* 0x000fe20000011606 */
[----:B------:R-:W-:-:S04]  /*15b0*/  IMAD R16, R16, R9, RZ ;  /* 0x0000000910107224 */ /* 0x000fc800078e02ff */
[----:B------:R-:W-:Y:S01]  /*15c0*/  IMAD R6, R13, R9, RZ ;  /* 0x000000090d067224 */ /* 0x000fe200078e02ff */
[----:B------:R-:W-:-:S04]  /*15d0*/  ISETP.GE.AND P1, PT, R5, R16, PT ;  /* 0x000000100500720c */ /* 0x000fc80003f26270 */
[----:B------:R-:W-:Y:S01]  /*15e0*/  ISETP.GE.OR P1, PT, R21, R6, P1 ;  /* 0x000000061500720c */ /* 0x000fe20000f26670 */
[----:B------:R-:W-:-:S05]  /*15f0*/  IMAD.HI.U32 R6, R5, R2, RZ ;  /* 0x0000000205067227 */ /* 0x000fca00078e00ff */
[----:B------:R-:W-:-:S04]  /*1600*/  SHF.R.U32.HI R6, RZ, R3, R6 ;  /* 0x00000003ff067219 */ /* 0x000fc80000011606 */
[----:B------:R-:W-:-:S03]  /*1610*/  SEL R6, R5, R6, !P0 ;  /* 0x0000000605067207 */ /* 0x000fc60004000000 */
[----:B------:R-:W-:Y:S01]  /*1620*/  @!P1 IMAD.HI.U32 R12, R21, R2, RZ ;  /* 0x00000002150c9227 */ /* 0x000fe200078e00ff */
[----:B------:R-:W-:-:S04]  /*1630*/  IADD3 R2, PT, PT, -R6, RZ, RZ ;  /* 0x000000ff06027210 */ /* 0x000fc80007ffe1ff */
[----:B------:R-:W-:Y:S01]  /*1640*/  @!P1 SHF.R.U32.HI R12, RZ, R3, R12 ;  /* 0x00000003ff0c9219 */ /* 0x000fe2000001160c */
[----:B------:R-:W-:-:S03]  /*1650*/  IMAD R2, R9, R2, R5 ;  /* 0x0000000209027224 */ /* 0x000fc600078e0205 */
[----:B------:R-:W-:-:S05]  /*1660*/  @!P1 SEL R3, R21, R12, !P0 ;  /* 0x0000000c15039207 */ /* 0x000fca0004000000 */
[--C-:B------:R-:W-:Y:S02]  /*1670*/  @!P1 IMAD.IADD R6, R6, 0x1, -R3.reuse ;  /* 0x0000000106069824 */ /* 0x100fe400078e0a03 */
[----:B------:R-:W-:Y:S01]  /*1680*/  @!P1 IMAD R3, R2, R13, R3 ;  /* 0x0000000d02039224 */ /* 0x000fe200078e0203 */
[----:B------:R-:W-:Y:S01]  /*1690*/  IADD3 R2, PT, PT, -R21, RZ, RZ ;  /* 0x000000ff15027210 */ /* 0x000fe20007ffe1ff */
[----:B------:R-:W-:Y:S02]  /*16a0*/  @!P1 IMAD R5, R6, R9, R21 ;  /* 0x0000000906059224 */ /* 0x000fe400078e0215 */
[----:B------:R-:W-:Y:S02]  /*16b0*/  @!P1 IMAD.MOV.U32 R21, RZ, RZ, R3 ;  /* 0x000000ffff159224 */ /* 0x000fe400078e0003 */
[----:B------:R-:W-:Y:S02]  /*16c0*/  IMAD R2, R14, R2, R11 ;  /* 0x000000020e027224 */ /* 0x000fe400078e020b */
[----:B------:R-:W-:-:S02]  /*16d0*/  IMAD R20, R5, R4, R7 ;  /* 0x0000000405147224 */ /* 0x000fc400078e0207 */
[----:B------:R-:W-:Y:S02]  /*16e0*/  IMAD R21, R21, R14, R2 ;  /* 0x0000000e15157224 */ /* 0x000fe400078e0202 */
.L_x_19:
[----:B------:R-:W-:Y:S05]  /*16f0*/  BRA.U UP0, `(.L_x_20) ;  /* 0x0000000100407547 */ /* 0x000fea000b800000 */
[----:B------:R-:W1:Y:S08]  /*1700*/  LDC.64 R4, c[0x0][0xb10] ;  /* 0x0002c400ff047b82 */ /* 0x000e700000000a00 */
[----:B------:R-:W2:Y:S08]  /*1710*/  LDC.64 R2, c[0x0][0xb18] ;  /* 0x0002c600ff027b82 */ /* 0x000eb00000000a00 */
[----:B------:R-:W3:Y:S08]  /*1720*/  LDC R6, c[0x0][0xb20] ;  /* 0x0002c800ff067b82 */ /* 0x000ef00000000800 */
[----:B------:R-:W4:Y:S01]  /*1730*/  LDC R12, c[0x0][0xb0c] ;  /* 0x0002c300ff0c7b82 */ /* 0x000f220000000800 */
[----:B-1----:R-:W-:-:S05]  /*1740*/  IMAD.HI.U32 R4, R21, R4, RZ ;  /* 0x0000000415047227 */ /* 0x002fca00078e00ff */
[----:B------:R-:W-:Y:S01]  /*1750*/  SHF.R.U32.HI R4, RZ, R5, R4 ;  /* 0x00000005ff047219 */ /* 0x000fe20000011604 */
[----:B--2---:R-:W-:Y:S01]  /*1760*/  IMAD.HI.U32 R3, R20, R3, RZ ;  /* 0x0000000314037227 */ /* 0x004fe200078e00ff */
[----:B------:R-:W-:-:S04]  /*1770*/  ISETP.NE.AND P0, PT, R2, 0x1, PT ;  /* 0x000000010200780c */ /* 0x000fc80003f05270 */
[----:B---3--:R-:W-:-:S04]  /*1780*/  SHF.R.U32.HI R3, RZ, R6, R3 ;  /* 0x00000006ff037219 */ /* 0x008fc80000011603 */
[----:B------:R-:W-:Y:S02]  /*1790*/  SEL R3, R20, R3, !P0 ;  /* 0x0000000314037207 */ /* 0x000fe40004000000 */
[----:B----4-:R-:W-:-:S04]  /*17a0*/  ISETP.NE.AND P1, PT, R12, 0x1, PT ;  /* 0x000000010c00780c */ /* 0x010fc80003f25270 */
[----:B------:R-:W-:-:S05]  /*17b0*/  SEL R6, R21, R4, !P1 ;  /* 0x0000000415067207 */ /* 0x000fca0004800000 */
[----:B------:R-:W-:Y:S02]  /*17c0*/  IMAD.IADD R4, R3, 0x1, -R6 ;  /* 0x0000000103047824 */ /* 0x000fe400078e0a06 */
[----:B------:R-:W-:Y:S02]  /*17d0*/  IMAD.IADD R3, R6, 0x1, -R3 ;  /* 0x0000000106037824 */ /* 0x000fe400078e0a03 */
[----:B------:R-:W-:Y:S02]  /*17e0*/  IMAD R21, R4, R12, R21 ;  /* 0x0000000c04157224 */ /* 0x000fe400078e0215 */
[----:B------:R-:W-:Y:S02]  /*17f0*/  IMAD R20, R3, R2, R20 ;  /* 0x0000000203147224 */ /* 0x000fe400078e0214 */
.L_x_20:
[----:B------:R-:W-:Y:S05]  /*1800*/  BRA.U !UP1, `(.L_x_21) ;  /* 0x00000001090c7547 */ /* 0x000fea000b800000 */
[----:B------:R-:W-:Y:S01]  /*1810*/  UCGABAR_WAIT ;  /* 0x0000000000007dc7 */ /* 0x000fe20008000000 */
[----:B------:R-:W-:Y:S01]  /*1820*/  CCTL.IVALL ;  /* 0x00000000ff00798f */ /* 0x000fe20002000000 */
[----:B------:R-:W-:Y:S05]  /*1830*/  BRA `(.L_x_22) ;  /* 0x0000000000047947 */ /* 0x000fea0003800000 */
.L_x_21:
[----:B------:R-:W-:Y:S06]  /*1840*/  BAR.SYNC.DEFER_BLOCKING 0x0 ;  /* 0x0000000000007b1d */ /* 0x000fec0000010000 */
.L_x_22:
[----:B------:R-:W-:Y:S05]  /*1850*/  BRA.U UP2, `(.L_x_23) ;  /* 0x0000001902007547 */ /* 0x000fea000b800000 */
[----:B------:R-:W1:Y:S01]  /*1860*/  LDCU UR13, c[0x0][0x38c] ;  /* 0x00007180ff0d77ac */ /* 0x000e620008000800 */
[----:B------:R-:W2:Y:S01]  /*1870*/  LDC R9, c[0x0][0x370] ;  /* 0x0000dc00ff097b82 */ /* 0x000ea20000000800 */
[----:B------:R-:W-:Y:S01]  /*1880*/  IMAD.SHL.U32 R16, R11, 0x40, RZ ;  /* 0x000000400b107824 */ /* 0x000fe200078e00ff */
[----:B------:R-:W-:Y:S01]  /*1890*/  PLOP3.LUT P1, PT, PT, PT, UP4, 0x80, 0x8 ;  /* 0x000000000008781c */ /* 0x000fe20003f2f048 */
[----:B------:R-:W-:Y:S01]  /*18a0*/  HFMA2 R12, -RZ, RZ, 0, 0 ;  /* 0x00000000ff0c7431 */ /* 0x000fe200000001ff */
[----:B------:R-:W-:Y:S01]  /*18b0*/  UISETP.NE.AND UP1, UPT, UR10, URZ, UPT ;  /* 0x000000ff0a00728c */ /* 0x000fe2000bf25270 */
[----:B------:R-:W-:Y:S01]  /*18c0*/  ISETP.NE.AND P4, PT, R10, RZ, P5 ;  /* 0x000000ff0a00720c */ /* 0x000fe20002f85270 */
[----:B------:R-:W-:Y:S01]  /*18d0*/  IMAD.MOV.U32 R15, RZ, RZ, 0x1 ;  /* 0x00000001ff0f7424 */ /* 0x000fe200078e00ff */
[----:B------:R-:W-:Y:S01]  /*18e0*/  PLOP3.LUT P1, PT, P1, PT, PT, 0x8, 0x80 ;  /* 0x000000000080781c */ /* 0x000fe20000f2e170 */
[----:B------:R-:W3:Y:S01]  /*18f0*/  LDC R0, c[0x0][0x374] ;  /* 0x0000dd00ff007b82 */ /* 0x000ee20000000800 */
[----:B------:R-:W-:Y:S01]  /*1900*/  IMAD.MOV.U32 R14, RZ, RZ, RZ ;  /* 0x000000ffff0e7224 */ /* 0x000fe200078e00ff */
[----:B------:R-:W-:Y:S01]  /*1910*/  MOV R8, 0x1 ;  /* 0x0000000100087802 */ /* 0x000fe20000000f00 */
[----:B------:R-:W-:Y:S01]  /*1920*/  IMAD.MOV.U32 R10, RZ, RZ, RZ ;  /* 0x000000ffff0a7224 */ /* 0x000fe200078e00ff */
[----:B------:R-:W-:Y:S01]  /*1930*/  LOP3.LUT R16, R16, 0x40, RZ, 0xc0, !PT ;  /* 0x0000004010107812 */ /* 0x000fe200078ec0ff */
[----:B------:R-:W4:Y:S01]  /*1940*/  LDCU.64 UR22, c[0x0][0x348] ;  /* 0x00006900ff1677ac */ /* 0x000f220008000a00 */
[----:B-1----:R-:W-:-:S02]  /*1950*/  UIADD3 UR8, UPT, UPT, UR13, 0x3f, URZ ;  /* 0x0000003f0d087890 */ /* 0x002fc4000fffe0ff */
[----:B------:R-:W-:Y:S02]  /*1960*/  USEL UR25, UR6, 0x2, UP1 ;  /* 0x0000000206197887 */ /* 0x000fe40008800000 */
[----:B------:R-:W-:Y:S01]  /*1970*/  USHF.R.S32.HI UR15, URZ, 0x1f, UR8 ;  /* 0x0000001fff0f7899 */ /* 0x000fe20008011408 */
[----:B------:R-:W-:-:S03]  /*1980*/  UMOV UR26, URZ ;  /* 0x000000ff001a7c82 */ /* 0x000fc60008000000 */
[----:B------:R-:W-:Y:S02]  /*1990*/  ULEA.HI UR15, UR15, UR8, URZ, 0x6 ;  /* 0x000000080f0f7291 */ /* 0x000fe4000f8f30ff */
[----:B------:R-:W-:Y:S02]  /*19a0*/  UIADD3 UR8, UPT, UPT, UR13, -0x1, URZ ;  /* 0xffffffff0d087890 */ /* 0x000fe4000fffe0ff */
[----:B------:R-:W-:Y:S02]  /*19b0*/  USHF.R.S32.HI UR15, URZ, 0x6, UR15 ;  /* 0x00000006ff0f7899 */ /* 0x000fe4000801140f */
[----:B------:R-:W-:Y:S02]  /*19c0*/  UISETP.GE.U32.AND UP2, UPT, UR8, -0x7f, UPT ;  /* 0xffffff810800788c */ /* 0x000fe4000bf46070 */
[----:B------:R-:W-:Y:S02]  /*19d0*/  UISETP.LT.U32.AND UP0, UPT, UR15, 0xd, UPT ;  /* 0x0000000d0f00788c */ /* 0x000fe4000bf01070 */
[----:B------:R-:W-:-:S02]  /*19e0*/  UIADD3 UR13, UPT, UPT, UR13, 0x7e, URZ ;  /* 0x0000007e0d0d7890 */ /* 0x000fc4000fffe0ff */
[----:B------:R-:W-:-:S04]  /*19f0*/  USEL UR14, UR15, 0xd, UP0 ;  /* 0x0000000d0f0e7887 */ /* 0x000fc80008000000 */
[----:B------:R-:W-:Y:S02]  /*1a00*/  UIADD3 UR24, UPT, UPT, UR14, -0x1, URZ ;  /* 0xffffffff0e187890 */ /* 0x000fe4000fffe0ff */
[----:B------:R-:W-:Y:S02]  /*1a10*/  @UP2 UIADD3 UR24, UPT, UPT, UR14, URZ, URZ ;  /* 0x000000ff0e182290 */ /* 0x000fe4000fffe0ff */
[----:B------:R-:W-:Y:S02]  /*1a20*/  UIADD3 UR27, UPT, UPT, UR15, -UR14, URZ ;  /* 0x8000000e0f1b7290 */ /* 0x000fe4000fffe0ff */
[----:B------:R-:W-:Y:S02]  /*1a30*/  UIADD3 UR21, UPT, UPT, UR24, 0x1, URZ ;  /* 0x0000000118157890 */ /* 0x000fe4000fffe0ff */
[----:B--2-4-:R-:W-:-:S12]  /*1a40*/  UIADD3 UR24, UPT, UPT, -UR24, URZ, URZ ;  /* 0x000000ff18187290 */ /* 0x014fd8000fffe1ff */
.L_x_43:
[----:B------:R-:W-:Y:S01]  /*1a50*/  UISETP.NE.AND UP0, UPT, UR37, URZ, UPT ;  /* 0x000000ff2500728c */ /* 0x000fe2000bf05270 */
[----:B------:R-:W1:Y:S08]  /*1a60*/  S2UR UR37, SR_CgaCtaId ;  /* 0x00000000002579c3 */ /* 0x000e700000008800 */
[----:B------:R-:W-:Y:S05]  /*1a70*/  BRA.U UP0, `(.L_x_24) ;  /* 0x0000000100347547 */ /* 0x000fea000b800000 */
[----:B------:R-:W2:Y:S01]  /*1a80*/  S2R R2, SR_CgaCtaId ;  /* 0x0000000000027919 */ /* 0x000ea20000008800 */
[----:B------:R-:W-:-:S04]  /*1a90*/  MOV R3, 0x400 ;  /* 0x0000040000037802 */ /* 0x000fc80000000f00 */
[----:B--2---:R-:W-:Y:S02]  /*1aa0*/  LEA R3, R2, R3, 0x18 ;  /* 0x0000000302037211 */ /* 0x004fe400078ec0ff */
[----:B------:R-:W-:-:S03]  /*1ab0*/  SHF.L.U32 R2, R8, 0x1f, RZ ;  /* 0x0000001f08027819 */ /* 0x000fc600000006ff */
[----:B------:R-:W-:-:S04]  /*1ac0*/  IMAD R3, R10, 0x8, R3 ;  /* 0x000000080a037824 */ /* 0x000fc800078e0203 */
[----:B------:R-:W2:Y:S02]  /*1ad0*/  SYNCS.PHASECHK.TRANS64.TRYWAIT P0, [R3+URZ+0x190], R2 ;  /* 0x00019002030075a7 */ /* 0x000ea400080011ff */
[----:B--2---:R-:W-:Y:S05]  /*1ae0*/  @!P0 BRA `(.L_x_25) ;  /* 0x0000007400408947 */ /* 0x004fea0003800000 */
.L_x_159:
[----:B------:R-:W-:Y:S01]  /*1af0*/  VIADD R10, R10, 0x1 ;  /* 0x000000010a0a7836 */ /* 0x000fe20000000000 */
[----:B------:R2:W-:Y:S04]  /*1b00*/  SYNCS.ARRIVE.TRANS64.A1T0 RZ, [R3+URZ+0x180], RZ ;  /* 0x000180ff03ff79a7 */ /* 0x0005e800081000ff */
[----:B------:R-:W-:-:S04]  /*1b10*/  ISETP.NE.AND P0, PT, R10, 0x2, PT ;  /* 0x000000020a00780c */ /* 0x000fc80003f05270 */
[----:B------:R-:W-:Y:S02]  /*1b20*/  SEL R10, R10, RZ, P0 ;  /* 0x000000ff0a0a7207 */ /* 0x000fe40000000000 */
[----:B--2---:R-:W-:-:S04]  /*1b30*/  SEL R3, RZ, 0x1, P0 ;  /* 0x00000001ff037807 */ /* 0x004fc80000000000 */
[----:B------:R-:W-:-:S07]  /*1b40*/  LOP3.LUT R8, R8, R3, RZ, 0x3c, !PT ;  /* 0x0000000308087212 */ /* 0x000fce00078e3cff */
.L_x_24:
[----:B------:R-:W-:Y:S01]  /*1b50*/  UMOV UR6, 0x400 ;  /* 0x0000040000067882 */ /* 0x000fe20000000000 */
[----:B------:R-:W-:Y:S01]  /*1b60*/  LEA.HI R3, R21, R21, RZ, 0x1 ;  /* 0x0000001515037211 */ /* 0x000fe200078f08ff */
[----:B-1----:R-:W-:Y:S01]  /*1b70*/  ULEA UR6, UR37, UR6, 0x18 ;  /* 0x0000000625067291 */ /* 0x002fe2000f8ec0ff */
[----:B------:R-:W-:Y:S01]  /*1b80*/  SHF.L.U32 R2, R15, 0x1f, RZ ;  /* 0x0000001f0f027819 */ /* 0x000fe200000006ff */
[----:B------:R-:W-:Y:S01]  /*1b90*/  UISETP.GE.U32.AND UP0, UPT, UR13, 0x7f, UPT ;  /* 0x0000007f0d00788c */ /* 0x000fe2000bf06070 */
[C---:B------:R-:W-:Y:S01]  /*1ba0*/  R2UR UR9, R16.reuse ;  /* 0x00000000100972ca */ /* 0x040fe200000e0000 */
[----:B------:R-:W-:Y:S01]  /*1bb0*/  ULEA UR8, UR26, UR6, 0x3 ;  /* 0x000000061a087291 */ /* 0x000fe2000f8e18ff */
[----:B------:R-:W-:Y:S01]  /*1bc0*/  IMAD.SHL.U32 R3, R3, 0x40, RZ ;  /* 0x0000004003037824 */ /* 0x000fe200078e00ff */
[----:B------:R-:W-:Y:S01]  /*1bd0*/  R2UR UR10, R16 ;  /* 0x00000000100a72ca */ /* 0x000fe200000e0000 */
[----:B------:R-:W-:-:S03]  /*1be0*/  UMOV UR28, URZ ;  /* 0x000000ff001c7c82 */ /* 0x000fc60008000000 */
[----:B------:R-:W-:-:S03]  /*1bf0*/  R2UR UR34, R3 ;  /* 0x00000000032272ca */ /* 0x000fc600000e0000 */
[----:B------:R1:W2:Y:S01]  /*1c00*/  SYNCS.PHASECHK.TRANS64.TRYWAIT P0, [UR8+0x68], R2 ;  /* 0x00006802ff0075a7 */ /* 0x0002a20008001108 */
[----:B------:R-:W-:-:S09]  /*1c10*/  R2UR UR8, R20 ;  /* 0x00000000140872ca */ /* 0x000fd200000e0000 */
[----:B------:R-:W-:-:S04]  /*1c20*/  ULOP3.LUT UR34, UR9, 0xffffff80, UR34, 0xf8, !UPT ;  /* 0xffffff8009227892 */ /* 0x000fc8000f8ef822 */
[----:B------:R-:W-:Y:S01]  /*1c30*/  ULEA UR10, UR8, UR10, 0x7 ;  /* 0x0000000a080a7291 */ /* 0x000fe2000f8e38ff */
[----:B------:R-:W-:Y:S11]  /*1c40*/  BRA.U !UP0, `(.L_x_26) ;  /* 0x0000000108c87547 */ /* 0x000ff6000b800000 */
[----:B------:R-:W-:Y:S01]  /*1c50*/  UMOV UR16, UR24 ;  /* 0x0000001800107c82 */ /* 0x000fe20008000000 */
[----:B------:R-:W-:Y:S01]  /*1c60*/  UMOV UR20, UR26 ;  /* 0x0000001a00147c82 */ /* 0x000fe20008000000 */
[----:B------:R-:W-:Y:S01]  /*1c70*/  UMOV UR11, URZ ;  /* 0x000000ff000b7c82 */ /* 0x000fe20008000000 */
[----:B------:R-:W-:-:S05]  /*1c80*/  UMOV UR35, UR5 ;  /* 0x0000000500237c82 */ /* 0x000fca0008000000 */
.L_x_32:
[----:B------:R-:W-:Y:S01]  /*1c90*/  ULEA UR33, UR20, UR6, 0x3 ;  /* 0x0000000614217291 */ /* 0x000fe2000f8e18ff */
[----:B------:R-:W-:Y:S01]  /*1ca0*/  @P5 MOV R3, 0x8000 ;  /* 0x0000800000035802 */ /* 0x000fe20000000f00 */
[----:B-12---:R-:W-:Y:S10]  /*1cb0*/  @P0 BRA `(.L_x_27) ;  /* 0x00000000000c0947 */ /* 0x006ff40003800000 */
[----:B------:R-:W-:-:S04]  /*1cc0*/  SHF.L.U32 R5, R15, 0x1f, RZ ;  /* 0x0000001f0f057819 */ /* 0x000fc800000006ff */
[----:B------:R-:W2:Y:S02]  /*1cd0*/  SYNCS.PHASECHK.TRANS64.TRYWAIT P0, [UR33+0x68], R5 ;  /* 0x00006805ff0075a7 */ /* 0x000ea40008001121 */
[----:B--2---:R-:W-:Y:S05]  /*1ce0*/  @!P0 BRA `(.L_x_28) ;  /* 0x0000007000d48947 */ /* 0x004fea0003800000 */
.L_x_27:
[----:B------:R2:W-:Y:S01]  /*1cf0*/  @P5 SYNCS.ARRIVE.TRANS64 RZ, [UR33], R3 ;  /* 0x00000003ffff59a7 */ /* 0x0005e20008000021 */
[----:B------:R-:W-:Y:S02]  /*1d00*/  ULOP3.LUT UR8, UR25, 0x2, URZ, 0xfc, !UPT ;  /* 0x0000000219087892 */ /* 0x000fe4000f8efcff */
[----:B------:R-:W-:Y:S02]  /*1d10*/  UIADD3 UR16, UPT, UPT, UR16, 0x1, URZ ;  /* 0x0000000110107890 */ /* 0x000fe4000fffe0ff */
[----:B------:R-:W-:Y:S02]  /*1d20*/  UISETP.NE.AND UP0, UPT, UR8, 0x2, UPT ;  /* 0x000000020800788c */ /* 0x000fe4000bf05270 */
[----:B------:R-:W-:-:S07]  /*1d30*/  UISETP.NE.AND UP2, UPT, UR16, 0x1, UPT ;  /* 0x000000011000788c */ /* 0x000fce000bf45270 */
[----:B------:R-:W-:Y:S05]  /*1d40*/  BRA.U UP0, `(.L_x_29) ;  /* 0x0000000100047547 */ /* 0x000fea000b800000 */
[----:B------:R-:W-:Y:S05]  /*1d50*/  BPT.TRAP 0x1 ;  /* 0x000000040000795c */ /* 0x000fea0000300000 */
.L_x_29:
[----:B------:R-:W-:Y:S04]  /*1d60*/  BSSY.RECONVERGENT B0, `(.L_x_30) ;  /* 0x0000003000007945 */ /* 0x000fe80003800200 */
[----:B------:R-:W-:Y:S05]  /*1d70*/  @!P4 BRA `(.L_x_31) ;  /* 0x000000000004c947 */ /* 0x000fea0003800000 */
[----:B------:R-:W-:Y:S05]  /*1d80*/  BPT.TRAP 0x1 ;  /* 0x000000040000795c */ /* 0x000fea0000300000 */
.L_x_31:
[----:B------:R-:W-:Y:S05]  /*1d90*/  BSYNC.RECONVERGENT B0 ;  /* 0x0000000000007941 */ /* 0x000fea0003800200 */
.L_x_30:
[----:B------:R-:W-:Y:S02]  /*1da0*/  UIADD3 UR26, UPT, UPT, UR20, 0x1, URZ ;  /* 0x00000001141a7890 */ /* 0x000fe4000fffe0ff */
[----:B------:R-:W-:Y:S02]  /*1db0*/  UIADD3 UR38, UP1, UPT, UR22, 0x80, URZ ;  /* 0x0000008016267890 */ /* 0x000fe4000ff3e0ff */
[----:B------:R-:W-:Y:S02]  /*1dc0*/  UISETP.NE.AND UP0, UPT, UR26, 0xd, UPT ;  /* 0x0000000d1a00788c */ /* 0x000fe4000bf05270 */
[----:B------:R-:W-:Y:S02]  /*1dd0*/  ULOP3.LUT UR33, UR33, 0xfefffff8, URZ, 0xc0, !UPT ;  /* 0xfefffff821217892 */ /* 0x000fe4000f8ec0ff */
[----:B------:R-:W-:Y:S02]  /*1de0*/  USEL UR9, URZ, 0x1, UP0 ;  /* 0x00000001ff097887 */ /* 0x000fe40008000000 */
[----:B------:R-:W-:-:S02]  /*1df0*/  USEL UR26, UR26, URZ, UP0 ;  /* 0x000000ff1a1a7287 */ /* 0x000fc40008000000 */
[----:B------:R-:W-:Y:S02]  /*1e00*/  UIADD3 UR30, UP0, UPT, UR22, 0x180, URZ ;  /* 0x00000180161e7890 */ /* 0x000fe4000ff1e0ff */
[----:B------:R-:W-:Y:S01]  /*1e10*/  ULEA UR8, UR26, UR6, 0x3 ;  /* 0x000000061a087291 */ /* 0x000fe2000f8e18ff */
[----:B------:R-:W-:Y:S01]  /*1e20*/  LOP3.LUT R15, R15, UR9, RZ, 0x3c, !PT ;  /* 0x000000090f0f7c12 */ /* 0x000fe2000f8e3cff */
[----:B------:R-:W-:Y:S02]  /*1e30*/  UIADD3.X UR39, UPT, UPT, URZ, UR23, URZ, UP1, !UPT ;  /* 0x00000017ff277290 */ /* 0x000fe40008ffe4ff */
[----:B------:R-:W-:Y:S01]  /*1e40*/  UPRMT UR17, URZ, 0x5410, UR4 ;  /* 0x00005410ff117896 */ /* 0x000fe20008000004 */
[----:B-1----:R-:W-:Y:S01]  /*1e50*/  SHF.L.U32 R2, R15, 0x1f, RZ ;  /* 0x0000001f0f027819 */ /* 0x002fe200000006ff */
[----:B------:R-:W-:Y:S01]  /*1e60*/  UIADD3.X UR31, UPT, UPT, URZ, UR23, URZ, UP0, !UPT ;  /* 0x00000017ff1f7290 */ /* 0x000fe200087fe4ff */
[----:B------:R-:W-:Y:S02]  /*1e70*/  UMOV UR18, 0x0 ;  /* 0x0000000000127882 */ /* 0x000fe40000000000 */
[----:B------:R4:W1:Y:S01]  /*1e80*/  SYNCS.PHASECHK.TRANS64.TRYWAIT P0, [UR8+0x68], R2 ;  /* 0x00006802ff0075a7 */ /* 0x0008620008001108 */
[----:B------:R-:W-:Y:S01]  /*1e90*/  USHF.L.U32 UR8, UR20, 0xd, URZ ;  /* 0x0000000d14087899 */ /* 0x000fe200080006ff */
[----:B------:R-:W-:Y:S01]  /*1ea0*/  UMOV UR19, 0x10000000 ;  /* 0x1000000000137882 */ /* 0x000fe20000000000 */
[----:B------:R-:W-:-:S02]  /*1eb0*/  UMOV UR12, UR36 ;  /* 0x00000024000c7c82 */ /* 0x000fc40008000000 */
[----:B------:R-:W-:Y:S02]  /*1ec0*/  ULEA UR32, UR7, UR8, 0x1 ;  /* 0x0000000807207291 */ /* 0x000fe4000f8e08ff */
[----:B------:R-:W-:Y:S02]  /*1ed0*/  UIADD3 UR8, UPT, UPT, UR6, 0x1e300, UR8 ;  /* 0x0001e30006087890 */ /* 0x000fe4000fffe008 */
[----:B------:R-:W-:Y:S01]  /*1ee0*/  UIADD3 UR32, UPT, UPT, UR6, 0x4300, UR32 ;  /* 0x0000430006207890 */ /* 0x000fe2000fffe020 */
[----:B------:R-:W-:Y:S01]  /*1ef0*/  UMOV UR9, UR33 ;  /* 0x0000002100097c82 */ /* 0x000fe20008000000 */
[----:B------:R-:W-:Y:S01]  /*1f00*/  UMOV UR28, UR21 ;  /* 0x00000015001c7c82 */ /* 0x000fe20008000000 */
[----:B------:R-:W-:-:S06]  /*1f10*/  UMOV UR20, UR26 ;  /* 0x0000001a00147c82 */ /* 0x000fcc0008000000 */
[----:B------:R2:W-:Y:S01]  /*1f20*/  UTMALDG.3D.MULTICAST.2CTA [UR32], [UR38], UR17, desc[UR18] ;  /* 0x00001220260073b4 */ /* 0x0005e20008211811 */
[----:B------:R3:W-:Y:S01]  /*1f30*/  UTMALDG.3D.2CTA [UR8], [UR30], desc[UR18] ;  /* 0x000012081e0075b4 */ /* 0x0007e20008211000 */
[----:B--2---:R-:W-:Y:S02]  /*1f40*/  UIADD3 UR35, UPT, UPT, UR35, 0x40, URZ ;  /* 0x0000004023237890 */ /* 0x004fe4000fffe0ff */
[----:B---3--:R-:W-:Y:S01]  /*1f50*/  UIADD3 UR11, UPT, UPT, UR11, 0x40, URZ ;  /* 0x000000400b0b7890 */ /* 0x008fe2000fffe0ff */
[----:B----4-:R-:W-:Y:S11]  /*1f60*/  BRA.U UP2, `(.L_x_32) ;  /* 0xfffffffd02487547 */ /* 0x010ff6000b83ffff */
.L_x_26:
[----:B------:R-:W-:Y:S01]  /*1f70*/  ULEA UR8, UR26, UR6, 0x3 ;  /* 0x000000061a087291 */ /* 0x000fe2000f8e18ff */
[----:B-1----:R-:W-:Y:S01]  /*1f80*/  SHF.L.U32 R2, R15, 0x1f, RZ ;  /* 0x0000001f0f027819 */ /* 0x002fe200000006ff */
[----:B------:R-:W-:Y:S01]  /*1f90*/  @!P1 SYNCS.ARRIVE.TRANS64.A1T0 RZ, [UR6+0x118], RZ ;  /* 0x000118ffffff99a7 */ /* 0x000fe20008100006 */
[----:B------:R-:W-:-:S06]  /*1fa0*/  UISETP.GT.AND UP0, UPT, UR15, UR14, UPT ;  /* 0x0000000e0f00728c */ /* 0x000fcc000bf04270 */
[----:B--2---:R1:W2:Y:S03]  /*1fb0*/  SYNCS.PHASECHK.TRANS64.TRYWAIT P0, [UR8+0x68], R2 ;  /* 0x00006802ff0075a7 */ /* 0x0042a60008001108 */
[----:B------:R-:W-:Y:S05]  /*1fc0*/  BRA.U !UP0, `(.L_x_33) ;  /* 0x0000000108c47547 */ /* 0x000fea000b800000 */
[----:B------:R-:W-:Y:S01]  /*1fd0*/  UIADD3 UR29, UPT, UPT, UR27, UR28, URZ ;  /* 0x0000001c1b1d7290 */ /* 0x000fe2000fffe0ff */
[----:B------:R-:W-:-:S11]  /*1fe0*/  UMOV UR31, UR26 ;  /* 0x0000001a001f7c82 */ /* 0x000fd60008000000 */
.L_x_39:
[----:B------:R-:W-:Y:S01]  /*1ff0*/  ULEA UR17, UR31, UR6, 0x3 ;  /* 0x000000061f117291 */ /* 0x000fe2000f8e18ff */
[----:B--2---:R-:W-:Y:S01]  /*2000*/  @P5 MOV R3, 0x8000 ;  /* 0x0000800000035802 */ /* 0x004fe20000000f00 */
[----:B-12---:R-:W-:Y:S10]  /*2010*/  @P0 BRA `(.L_x_34) ;  /* 0x00000000000c0947 */ /* 0x006ff40003800000 */
[----:B------:R-:W-:-:S04]  /*2020*/  SHF.L.U32 R5, R15, 0x1f, RZ ;  /* 0x0000001f0f057819 */ /* 0x000fc800000006ff */
[----:B------:R-:W2:Y:S02]  /*2030*/  SYNCS.PHASECHK.TRANS64.TRYWAIT P0, [UR17+0x68], R5 ;  /* 0x00006805ff0075a7 */ /* 0x000ea40008001111 */
[----:B--2---:R-:W-:Y:S05]  /*2040*/  @!P0 BRA `(.L_x_35) ;  /* 0x0000007000148947 */ /* 0x004fea0003800000 */
.L_x_34:
[----:B------:R2:W-:Y:S01]  /*2050*/  @P5 SYNCS.ARRIVE.TRANS64 RZ, [UR17], R3 ;  /* 0x00000003ffff59a7 */ /* 0x0005e20008000011 */
[----:B------:R-:W-:-:S04]  /*2060*/  ULOP3.LUT UR8, UR25, 0x2, URZ, 0xfc, !UPT ;  /* 0x0000000219087892 */ /* 0x000fc8000f8efcff */
[----:B------:R-:W-:-:S09]  /*2070*/  UISETP.NE.AND UP0, UPT, UR8, 0x2, UPT ;  /* 0x000000020800788c */ /* 0x000fd2000bf05270 */
[----:B------:R-:W-:Y:S05]  /*2080*/  BRA.U UP0, `(.L_x_36) ;  /* 0x0000000100047547 */ /* 0x000fea000b800000 */
[----:B------:R-:W-:Y:S05]  /*2090*/  BPT.TRAP 0x1 ;  /* 0x000000040000795c */ /* 0x000fea0000300000 */
.L_x_36:
[----:B------:R-:W-:Y:S04]  /*20a0*/  BSSY.RECONVERGENT B0, `(.L_x_37) ;  /* 0x0000003000007945 */ /* 0x000fe80003800200 */
[----:B------:R-:W-:Y:S05]  /*20b0*/  @!P4 BRA `(.L_x_38) ;  /* 0x000000000004c947 */ /* 0x000fea0003800000 */
[----:B------:R-:W-:Y:S05]  /*20c0*/  BPT.TRAP 0x1 ;  /* 0x000000040000795c */ /* 0x000fea0000300000 */
.L_x_38:
[----:B------:R-:W-:Y:S05]  /*20d0*/  BSYNC.RECONVERGENT B0 ;  /* 0x0000000000007941 */ /* 0x000fea0003800200 */
.L_x_37:
[----:B------:R-:W-:Y:S02]  /*20e0*/  UIADD3 UR26, UPT, UPT, UR31, 0x1, URZ ;  /* 0x000000011f1a7890 */ /* 0x000fe4000fffe0ff */
[----:B------:R-:W-:Y:S02]  /*20f0*/  UIADD3 UR40, UP1, UPT, UR22, 0x80, URZ ;  /* 0x0000008016287890 */ /* 0x000fe4000ff3e0ff */
[----:B------:R-:W-:Y:S02]  /*2100*/  UISETP.NE.AND UP0, UPT, UR26, 0xd, UPT ;  /* 0x0000000d1a00788c */ /* 0x000fe4000bf05270 */
[----:B------:R-:W-:Y:S02]  /*2110*/  USHF.L.U32 UR11, UR28, 0x6, URZ ;  /* 0x000000061c0b7899 */ /* 0x000fe400080006ff */
[----:B------:R-:W-:Y:S02]  /*2120*/  USEL UR9, URZ, 0x1, UP0 ;  /* 0x00000001ff097887 */ /* 0x000fe40008000000 */
[----:B------:R-:W-:-:S02]  /*2130*/  USEL UR26, UR26, URZ, UP0 ;  /* 0x000000ff1a1a7287 */ /* 0x000fc40008000000 */
[----:B------:R-:W-:Y:S02]  /*2140*/  UIADD3 UR38, UP0, UPT, UR22, 0x180, URZ ;  /* 0x0000018016267890 */ /* 0x000fe4000ff1e0ff */
[----:B------:R-:W-:Y:S01]  /*2150*/  ULEA UR8, UR26, UR6, 0x3 ;  /* 0x000000061a087291 */ /* 0x000fe2000f8e18ff */
[----:B------:R-:W-:Y:S01]  /*2160*/  LOP3.LUT R15, R15, UR9, RZ, 0x3c, !PT ;  /* 0x000000090f0f7c12 */ /* 0x000fe2000f8e3cff */
[----:B------:R-:W-:Y:S02]  /*2170*/  ULOP3.LUT UR17, UR17, 0xfefffff8, URZ, 0xc0, !UPT ;  /* 0xfefffff811117892 */ /* 0x000fe4000f8ec0ff */
[----:B------:R-:W-:Y:S01]  /*2180*/  UIADD3 UR19, UPT, UPT, UR5, UR11, URZ ;  /* 0x0000000b05137290 */ /* 0x000fe2000fffe0ff */
[----:B-1----:R-:W-:Y:S01]  /*2190*/  SHF.L.U32 R2, R15, 0x1f, RZ ;  /* 0x0000001f0f027819 */ /* 0x002fe200000006ff */
[----:B------:R-:W-:Y:S02]  /*21a0*/  UIADD3.X UR41, UPT, UPT, URZ, UR23, URZ, UP1, !UPT ;  /* 0x00000017ff297290 */ /* 0x000fe40008ffe4ff */
[----:B------:R-:W-:Y:S01]  /*21b0*/  UPRMT UR30, URZ, 0x5410, UR4 ;  /* 0x00005410ff1e7896 */ /* 0x000fe20008000004 */
[----:B------:R4:W1:Y:S01]  /*21c0*/  SYNCS.PHASECHK.TRANS64.TRYWAIT P0, [UR8+0x68], R2 ;  /* 0x00006802ff0075a7 */ /* 0x0008620008001108 */
[----:B------:R-:W-:-:S02]  /*21d0*/  USHF.L.U32 UR8, UR31, 0xd, URZ ;  /* 0x0000000d1f087899 */ /* 0x000fc400080006ff */
[----:B------:R-:W-:Y:S02]  /*21e0*/  UIADD3.X UR39, UPT, UPT, URZ, UR23, URZ, UP0, !UPT ;  /* 0x00000017ff277290 */ /* 0x000fe400087fe4ff */
[----:B------:R-:W-:Y:S02]  /*21f0*/  ULEA UR16, UR7, UR8, 0x1 ;  /* 0x0000000807107291 */ /* 0x000fe4000f8e08ff */
[----:B------:R-:W-:Y:S02]  /*2200*/  UIADD3 UR8, UPT, UPT, UR6, 0x1e300, UR8 ;  /* 0x0001e30006087890 */ /* 0x000fe4000fffe008 */
[----:B------:R-:W-:Y:S01]  /*2210*/  UIADD3 UR16, UPT, UPT, UR6, 0x4300, UR16 ;  /* 0x0000430006107890 */ /* 0x000fe2000fffe010 */
[----:B------:R-:W-:Y:S01]  /*2220*/  UMOV UR32, 0x0 ;  /* 0x0000000000207882 */ /* 0x000fe20000000000 */
[----:B------:R-:W-:Y:S01]  /*2230*/  UMOV UR33, 0x10000000 ;  /* 0x1000000000217882 */ /* 0x000fe20000000000 */
[----:B------:R-:W-:Y:S01]  /*2240*/  UMOV UR18, UR34 ;  /* 0x0000002200127c82 */ /* 0x000fe20008000000 */
[----:B------:R-:W-:Y:S01]  /*2250*/  UMOV UR20, UR36 ;  /* 0x0000002400147c82 */ /* 0x000fe20008000000 */
[----:B------:R-:W-:Y:S01]  /*2260*/  UMOV UR12, UR36 ;  /* 0x00000024000c7c82 */ /* 0x000fe20008000000 */
[----:B------:R-:W-:Y:S01]  /*2270*/  UMOV UR9, UR17 ;  /* 0x0000001100097c82 */ /* 0x000fe20008000000 */
[----:B------:R-:W-:-:S02]  /*2280*/  UIADD3 UR28, UPT, UPT, UR28, 0x1, URZ ;  /* 0x000000011c1c7890 */ /* 0x000fc4000fffe0ff */
[----:B------:R4:W-:Y:S01]  /*2290*/  UTMALDG.3D.MULTICAST.2CTA [UR16], [UR40], UR30, desc[UR32] ;  /* 0x00002010280073b4 */ /* 0x0009e2000821181e */
[----:B------:R-:W-:Y:S01]  /*22a0*/  UMOV UR31, UR26 ;  /* 0x0000001a001f7c82 */ /* 0x000fe20008000000 */
[----:B------:R-:W-:Y:S01]  /*22b0*/  UISETP.NE.AND UP0, UPT, UR28, UR29, UPT ;  /* 0x0000001d1c00728c */ /* 0x000fe2000bf05270 */
[----:B------:R4:W-:Y:S08]  /*22c0*/  UTMALDG.3D.2CTA [UR8], [UR38], desc[UR32] ;  /* 0x00002008260075b4 */ /* 0x0009f00008211000 */
[----:B----4-:R-:W-:Y:S05]  /*22d0*/  BRA.U UP0, `(.L_x_39) ;  /* 0xfffffffd00447547 */ /* 0x010fea000b83ffff */
.L_x_33:
[----:B-1----:R-:W-:Y:S01]  /*22e0*/  LEA R2, R14, UR6, 0x3 ;  /* 0x000000060e027c11 */ /* 0x002fe2000f8e18ff */
[----:B------:R-:W-:Y:S01]  /*22f0*/  NOP ;  /* 0x0000000000007918 */ /* 0x000fe20000000000 */
[----:B--2---:R-:W-:Y:S02]  /*2300*/  SHF.L.U32 R3, R12, 0x1f, RZ ;  /* 0x0000001f0c037819 */ /* 0x004fe400000006ff */
[----:B------:R-:W-:Y:S02]  /*2310*/  LEA R4, R14, UR6, 0x4 ;  /* 0x000000060e047c11 */ /* 0x000fe4000f8e20ff */
[----:B------:R-:W1:Y:S02]  /*2320*/  SYNCS.PHASECHK.TRANS64.TRYWAIT P0, [R2+URZ+0x120], R3 ;  /* 0x00012003020075a7 */ /* 0x000e6400080011ff */
[----:B-1----:R-:W-:Y:S05]  /*2330*/  @!P0 BRA `(.L_x_40) ;  /* 0x0000006c00708947 */ /* 0x002fea0003800000 */
.L_x_162:
[----:B------:R-:W2:Y:S01]  /*2340*/  LDS.128 R4, [R4+0x1b0] ;  /* 0x0001b00004047984 */ /* 0x000ea20000000c00 */
[----:B------:R-:W-:Y:S01]  /*2350*/  ISETP.GE.AND P0, PT, R26, 0x1, PT ;  /* 0x000000011a00780c */ /* 0x000fe20003f06270 */
[----:B-1----:R-:W-:Y:S01]  /*2360*/  VIADD R2, R2, 0x130 ;  /* 0x0000013002027836 */ /* 0x002fe20000000000 */
[----:B------:R-:W-:Y:S01]  /*2370*/  @!PT LDS RZ, [RZ] ;  /* 0x00000000fffff984 */ /* 0x000fe20000000800 */
[----:B------:R-:W-:Y:S01]  /*2380*/  @!PT LDS RZ, [RZ] ;  /* 0x00000000fffff984 */ /* 0x000fe20000000800 */
[----:B------:R-:W-:Y:S01]  /*2390*/  @!PT LDS RZ, [RZ] ;  /* 0x00000000fffff984 */ /* 0x000fe20000000800 */
[----:B------:R-:W-:Y:S01]  /*23a0*/  @!PT LDS RZ, [RZ] ;  /* 0x00000000fffff984 */ /* 0x000fe20000000800 */
[----:B------:R1:W-:Y:S06]  /*23b0*/  MEMBAR.ALL.CTA ;  /* 0x0000000000007992 */ /* 0x0003ec0000008000 */
[----:B-1----:R-:W1:Y:S01]  /*23c0*/  FENCE.VIEW.ASYNC.S ;  /* 0x00000000000073c6 */ /* 0x002e620000000000 */
[----:B------:R-:W-:-:S04]  /*23d0*/  PRMT R2, RZ, 0x654, R2 ;  /* 0x00000654ff027816 */ /* 0x000fc80000000002 */
[----:B-1----:R1:W-:Y:S01]  /*23e0*/  SYNCS.ARRIVE.TRANS64.RED.A1T0 RZ, [R2+URZ], RZ ;  /* 0x000000ff02ff79a7 */ /* 0x0023e200081004ff */
[----:B--2---:R-:W-:-:S13]  /*23f0*/  LOP3.LUT P2, RZ, R6, 0x1, RZ, 0xc0, !PT ;  /* 0x0000000106ff7812 */ /* 0x004fda000784c0ff */
[----:B------:R-:W-:Y:S01]  /*2400*/  @P2 SHF.R.U32.HI R3, RZ, 0x10, R5 ;  /* 0x00000010ff032819 */ /* 0x000fe20000011605 */
[----:B------:R-:W-:Y:S01]  /*2410*/  VOTEU.ANY UP0, P2 ;  /* 0x0000000000ff7886 */ /* 0x000fe20001000100 */
[----:B------:R-:W-:Y:S02]  /*2420*/  @P2 MOV R13, R4 ;  /* 0x00000004000d2202 */ /* 0x000fe40000000f00 */
[----:B------:R-:W-:Y:S02]  /*2430*/  @P2 R2UR.BROADCAST UR8, R3 ;  /* 0x00000000030822ca */ /* 0x000fe400008e0000 */
[----:B------:R-:W-:-:S11]  /*2440*/  @P2 LOP3.LUT R11, R5, 0xffff, RZ, 0xc0, !PT ;  /* 0x0000ffff050b2812 */ /* 0x000fd600078ec0ff */
[----:B------:R-:W-:Y:S01]  /*2450*/  @UP0 UMOV UR36, UR8 ;  /* 0x0000000800240c82 */ /* 0x000fe20008000000 */
[----:B-1----:R-:W-:Y:S05]  /*2460*/  @!P0 BRA `(.L_x_41) ;  /* 0x0000000000b88947 */ /* 0x002fea0003800000 */
[----:B------:R-:W3:Y:S01]  /*2470*/  LDC.64 R4, c[0x0][0xb18] ;  /* 0x0002c600ff047b82 */ /* 0x000ee20000000a00 */
[----:B------:R-:W-:-:S07]  /*2480*/  ISETP.NE.AND P3, PT, R26, 0x1, PT ;  /* 0x000000011a00780c */ /* 0x000fce0003f65270 */
[----:B------:R-:W1:Y:S08]  /*2490*/  LDC.64 R6, c[0x0][0xb10] ;  /* 0x0002c400ff067b82 */ /* 0x000e700000000a00 */
[----:B------:R-:W2:Y:S08]  /*24a0*/  LDC R17, c[0x0][0xb20] ;  /* 0x0002c800ff117b82 */ /* 0x000eb00000000800 */
[----:B------:R-:W4:Y:S01]  /*24b0*/  LDC R18, c[0x0][0xb0c] ;  /* 0x0002c300ff127b82 */ /* 0x000f220000000800 */
[----:B---3--:R-:W-:Y:S01]  /*24c0*/  IMAD.HI.U32 R22, R0, R5, RZ ;  /* 0x0000000500167227 */ /* 0x008fe200078e00ff */
[----:B------:R-:W-:-:S06]  /*24d0*/  ISETP.NE.AND P0, PT, R4, 0x1, PT ;  /* 0x000000010400780c */ /* 0x000fcc0003f05270 */
[----:B------:R-:W3:Y:S01]  /*24e0*/  LDC.64 R2, c[0x0][0xb28] ;  /* 0x0002ca00ff027b82 */ /* 0x000ee20000000a00 */
[----:B-1----:R-:W-:-:S04]  /*24f0*/  IMAD.HI.U32 R20, R9, R6, RZ ;  /* 0x0000000609147227 */ /* 0x002fc800078e00ff */
[----:B------:R-:W-:Y:S01]  /*2500*/  IMAD.HI.U32 R24, R13, R6, RZ ;  /* 0x000000060d187227 */ /* 0x000fe200078e00ff */
[----:B------:R-:W-:Y:S02]  /*2510*/  SHF.R.U32.HI R20, RZ, R7, R20 ;  /* 0x00000007ff147219 */ /* 0x000fe40000011614 */
[----:B--2---:R-:W-:Y:S01]  /*2520*/  SHF.R.U32.HI R19, RZ, R17, R22 ;  /* 0x00000011ff137219 */ /* 0x004fe20000011616 */
[----:B------:R-:W-:Y:S01]  /*2530*/  IMAD.HI.U32 R22, R11, R5, RZ ;  /* 0x000000050b167227 */ /* 0x000fe200078e00ff */
[----:B------:R-:W-:Y:S02]  /*2540*/  SHF.R.U32.HI R24, RZ, R7, R24 ;  /* 0x00000007ff187219 */ /* 0x000fe40000011618 */
[----:B------:R-:W-:Y:S02]  /*2550*/  SEL R19, R0, R19, !P0 ;  /* 0x0000001300137207 */ /* 0x000fe40004000000 */
[----:B------:R-:W-:Y:S02]  /*2560*/  SHF.R.U32.HI R22, RZ, R17, R22 ;  /* 0x00000011ff167219 */ /* 0x000fe40000011616 */
[----:B----4-:R-:W-:-:S02]  /*2570*/  ISETP.NE.AND P1, PT, R18, 0x1, PT ;  /* 0x000000011200780c */ /* 0x010fc40003f25270 */
[----:B------:R-:W-:Y:S02]  /*2580*/  SEL R5, R11, R22, !P0 ;  /* 0x000000160b057207 */ /* 0x000fe40004000000 */
[----:B------:R-:W-:Y:S02]  /*2590*/  SEL R21, R9, R20, !P1 ;  /* 0x0000001409157207 */ /* 0x000fe40004800000 */
[----:B------:R-:W-:Y:S01]  /*25a0*/  SEL R7, R13, R24, !P1 ;  /* 0x000000180d077207 */ /* 0x000fe20004800000 */
[----:B---3--:R-:W-:Y:S01]  /*25b0*/  IMAD.HI.U32 R20, R19, R2, RZ ;  /* 0x0000000213147227 */ /* 0x008fe200078e00ff */
[----:B------:R-:W-:-:S03]  /*25c0*/  IADD3 R17, PT, PT, -R5, RZ, RZ ;  /* 0x000000ff05117210 */ /* 0x000fc60007ffe1ff */
        /* <DEDUP_REMOVED lines=11> */
[----:B------:R-:W-:-:S04]  /*2680*/  @!P0 IMAD.HI.U32 R20, R7, R2, RZ ;  /* 0x0000000207148227 */ /* 0x000fc800078e00ff */
[----:B------:R-:W-:Y:S01]  /*2690*/  IMAD.MOV R2, RZ, RZ, -R6 ;  /* 0x000000ffff027224 */ /* 0x000fe200078e0a06 */
[----:B------:R-:W-:-:S03]  /*26a0*/  @!P0 SHF.R.U32.HI R20, RZ, R3, R20 ;  /* 0x00000003ff148219 */ /* 0x000fc60000011614 */
[----:B------:R-:W-:Y:S01]  /*26b0*/  IMAD R2, R26, R2, R5 ;  /* 0x000000021a027224 */ /* 0x000fe200078e0205 */
        /* <DEDUP_REMOVED lines=9> */
.L_x_41:
[----:B------:R-:W1:Y:S02]  /*2750*/  LDCU UR8, c[0x0][0xb30] ;  /* 0x00016600ff0877ac */ /* 0x000e640008000800 */
[----:B-1----:R-:W-:-:S09]  /*2760*/  UISETP.NE.AND UP0, UPT, UR8, 0x1, UPT ;  /* 0x000000010800788c */ /* 0x002fd2000bf05270 */
[----:B------:R-:W-:Y:S05]  /*2770*/  BRA.U UP0, `(.L_x_42) ;  /* 0x0000000100407547 */ /* 0x000fea000b800000 */
[----:B------:R-:W1:Y:S08]  /*2780*/  LDC.64 R4, c[0x0][0xb10] ;  /* 0x0002c400ff047b82 */ /* 0x000e700000000a00 */
[----:B------:R-:W2:Y:S08]  /*2790*/  LDC.64 R2, c[0x0][0xb18] ;  /* 0x0002c600ff027b82 */ /* 0x000eb00000000a00 */
[----:B------:R-:W4:Y:S08]  /*27a0*/  LDC R6, c[0x0][0xb20] ;  /* 0x0002c800ff067b82 */ /* 0x000f300000000800 */
[----:B------:R-:W3:Y:S01]  /*27b0*/  LDC R18, c[0x0][0xb0c] ;  /* 0x0002c300ff127b82 */ /* 0x000ee20000000800 */
[----:B-1----:R-:W-:-:S05]  /*27c0*/  IMAD.HI.U32 R4, R13, R4, RZ ;  /* 0x000000040d047227 */ /* 0x002fca00078e00ff */
[----:B------:R-:W-:Y:S01]  /*27d0*/  SHF.R.U32.HI R4, RZ, R5, R4 ;  /* 0x00000005ff047219 */ /* 0x000fe20000011604 */
[----:B--2---:R-:W-:Y:S01]  /*27e0*/  IMAD.HI.U32 R3, R11, R3, RZ ;  /* 0x000000030b037227 */ /* 0x004fe200078e00ff */
[----:B------:R-:W-:-:S04]  /*27f0*/  ISETP.NE.AND P0, PT, R2, 0x1, PT ;  /* 0x000000010200780c */ /* 0x000fc80003f05270 */
[----:B----4-:R-:W-:-:S04]  /*2800*/  SHF.R.U32.HI R6, RZ, R6, R3 ;  /* 0x00000006ff067219 */ /* 0x010fc80000011603 */
[----:B------:R-:W-:Y:S02]  /*2810*/  SEL R3, R11, R6, !P0 ;  /* 0x000000060b037207 */ /* 0x000fe40004000000 */
[----:B---3--:R-:W-:-:S04]  /*2820*/  ISETP.NE.AND P1, PT, R18, 0x1, PT ;  /* 0x000000011200780c */ /* 0x008fc80003f25270 */
[----:B------:R-:W-:-:S05]  /*2830*/  SEL R4, R13, R4, !P1 ;  /* 0x000000040d047207 */ /* 0x000fca0004800000 */
[----:B------:R-:W-:Y:S02]  /*2840*/  IMAD.IADD R5, R3, 0x1, -R4 ;  /* 0x0000000103057824 */ /* 0x000fe400078e0a04 */
[----:B------:R-:W-:Y:S02]  /*2850*/  IMAD.IADD R3, R4, 0x1, -R3 ;  /* 0x0000000104037824 */ /* 0x000fe400078e0a03 */
[----:B------:R-:W-:Y:S02]  /*2860*/  IMAD R13, R5, R18, R13 ;  /* 0x00000012050d7224 */ /* 0x000fe400078e020d */
[----:B------:R-:W-:-:S07]  /*2870*/  IMAD R11, R3, R2, R11 ;  /* 0x00000002030b7224 */ /* 0x000fce00078e020b */
.L_x_42:
[----:B------:R-:W-:Y:S01]  /*2880*/  VIADD R14, R14, 0x1 ;  /* 0x000000010e0e7836 */ /* 0x000fe20000000000 */
[----:B------:R-:W-:Y:S01]  /*2890*/  PLOP3.LUT P1, PT, PT, PT, PT, 0x80, 0x8 ;  /* 0x000000000008781c */ /* 0x000fe20003f2f070 */
[----:B------:R-:W-:Y:S02]  /*28a0*/  IMAD.IADD R21, R13, 0x1, R64 ;  /* 0x000000010d157824 */ /* 0x000fe400078e0240 */
[----:B------:R-:W-:Y:S01]  /*28b0*/  IMAD.IADD R20, R11, 0x1, R62 ;  /* 0x000000010b147824 */ /* 0x000fe200078e023e */
[----:B------:R-:W-:-:S04]  /*28c0*/  ISETP.NE.AND P0, PT, R14, 0x2, PT ;  /* 0x000000020e00780c */ /* 0x000fc80003f05270 */
[----:B------:R-:W-:Y:S02]  /*28d0*/  SEL R3, RZ, 0x1, P0 ;  /* 0x00000001ff037807 */ /* 0x000fe40000000000 */
[----:B------:R-:W-:Y:S02]  /*28e0*/  SEL R14, R14, RZ, P0 ;  /* 0x000000ff0e0e7207 */ /* 0x000fe40000000000 */
[----:B------:R-:W-:Y:S01]  /*28f0*/  LOP3.LUT R12, R12, R3, RZ, 0x3c, !PT ;  /* 0x000000030c0c7212 */ /* 0x000fe200078e3cff */
[----:B------:R-:W-:Y:S06]  /*2900*/  @P2 BRA `(.L_x_43) ;  /* 0xfffffff000502947 */ /* 0x000fec000383ffff */
[----:B------:R-:W-:Y:S01]  /*2910*/  UIADD3 UR6, UPT, UPT, UR6, 0x68, URZ ;  /* 0x0000006806067890 */ /* 0x000fe2000fffe0ff */
[----:B------:R-:W-:-:S03]  /*2920*/  SHF.L.U32 R3, R15, 0x1f, RZ ;  /* 0x0000001f0f037819 */ /* 0x000fc600000006ff */
[----:B------:R-:W-:-:S09]  /*2930*/  ULEA UR4, UR26, UR6, 0x3 ;  /* 0x000000061a047291 */ /* 0x000fd2000f8e18ff */
[----:B------:R-:W1:Y:S02]  /*2940*/  SYNCS.PHASECHK.TRANS64.TRYWAIT P0, [UR4], R3 ;  /* 0x00000003ff0075a7 */ /* 0x000e640008001104 */
[----:B-1----:R-:W-:Y:S05]  /*2950*/  @!P0 BRA `(.L_x_44) ;  /* 0x0000006400fc8947 */ /* 0x002fea0003800000 */
.L_x_164:
[----:B------:R-:W-:-:S04]  /*2960*/  UIADD3 UR5, UPT, UPT, UR26, 0x1, URZ ;  /* 0x000000011a057890 */ /* 0x000fc8000fffe0ff */
[----:B------:R-:W-:-:S04]  /*2970*/  UISETP.NE.AND UP0, UPT, UR5, 0xd, UPT ;  /* 0x0000000d0500788c */ /* 0x000fc8000bf05270 */
[----:B------:R-:W-:Y:S02]  /*2980*/  USEL UR7, URZ, 0x1, UP0 ;  /* 0x00000001ff077887 */ /* 0x000fe40008000000 */
[----:B------:R-:W-:-:S04]  /*2990*/  USEL UR5, UR5, URZ, UP0 ;  /* 0x000000ff05057287 */ /* 0x000fc80008000000 */
[----:B------:R-:W-:Y:S01]  /*29a0*/  ULEA UR4, UR5, UR6, 0x3 ;  /* 0x0000000605047291 */ /* 0x000fe2000f8e18ff */
[----:B------:R-:W-:-:S04]  /*29b0*/  LOP3.LUT R2, R15, UR7, RZ, 0x3c, !PT ;  /* 0x000000070f027c12 */ /* 0x000fc8000f8e3cff */
[----:B-1----:R-:W-:-:S04]  /*29c0*/  SHF.L.U32 R3, R2, 0x1f, RZ ;  /* 0x0000001f02037819 */ /* 0x002fc800000006ff */
[----:B------:R-:W1:Y:S02]  /*29d0*/  SYNCS.PHASECHK.TRANS64.TRYWAIT P0, [UR4], R3 ;  /* 0x00000003ff0075a7 */ /* 0x000e640008001104 */
[----:B-1----:R-:W-:Y:S05]  /*29e0*/  @!P0 BRA `(.L_x_45) ;  /* 0x0000006400f08947 */ /* 0x002fea0003800000 */
.L_x_166:
        /* <DEDUP_REMOVED lines=9> */
.L_x_168:
        /* <DEDUP_REMOVED lines=9> */
.L_x_170:
        /* <DEDUP_REMOVED lines=9> */
.L_x_172:
        /* <DEDUP_REMOVED lines=9> */
.L_x_174:
        /* <DEDUP_REMOVED lines=9> */
.L_x_176:
        /* <DEDUP_REMOVED lines=9> */
.L_x_178:
        /* <DEDUP_REMOVED lines=9> */
.L_x_180:
        /* <DEDUP_REMOVED lines=9> */
.L_x_182:
        /* <DEDUP_REMOVED lines=9> */
.L_x_184:
        /* <DEDUP_REMOVED lines=9> */
.L_x_186:
[----:B------:R-:W-:-:S04]  /*2f90*/  UIADD3 UR5, UPT, UPT, UR5, 0x1, URZ ;  /* 0x0000000105057890 */ /* 0x000fc8000fffe0ff */
[----:B------:R-:W-:-:S04]  /*2fa0*/  UISETP.NE.AND UP0, UPT, UR5, 0xd, UPT ;  /* 0x0000000d0500788c */ /* 0x000fc8000bf05270 */
[----:B------:R-:W-:Y:S02]  /*2fb0*/  USEL UR4, URZ, 0x1, UP0 ;  /* 0x00000001ff047887 */ /* 0x000fe40008000000 */
[----:B------:R-:W-:-:S04]  /*2fc0*/  USEL UR5, UR5, URZ, UP0 ;  /* 0x000000ff05057287 */ /* 0x000fc80008000000 */
[----:B------:R-:W-:Y:S01]  /*2fd0*/  ULEA UR5, UR5, UR6, 0x3 ;  /* 0x0000000605057291 */ /* 0x000fe2000f8e18ff */
[----:B-1----:R-:W-:-:S04]  /*2fe0*/  LOP3.LUT R3, R2, UR4, RZ, 0x3c, !PT ;  /* 0x0000000402037c12 */ /* 0x002fc8000f8e3cff */
[----:B------:R-:W-:Y:S01]  /*2ff0*/  SHF.L.U32 R3, R3, 0x1f, RZ ;  /* 0x0000001f03037819 */ /* 0x000fe200000006ff */
[----:B---3--:R-:W-:-:S07]  /*3000*/  IMAD.U32 R0, RZ, RZ, UR5 ;  /* 0x00000005ff007e24 */ /* 0x008fce000f8e00ff */
.L_x_56:
[----:B-1----:R1:W2:Y:S02]  /*3010*/  SYNCS.PHASECHK.TRANS64.TRYWAIT P0, [R0+URZ], R3 ;  /* 0x00000003000075a7 */ /* 0x0022a400080011ff */
[----:B--2---:R-:W-:Y:S05]  /*3020*/  @!P0 NANOSLEEP.SYNCS 0x989680 ;  /* 0x009896800000895d */ /* 0x004fea0003900000 */
[----:B------:R-:W2:Y:S02]  /*3030*/  @!P0 SYNCS.PHASECHK.TRANS64 P0, [R0+URZ], R3 ;  /* 0x00000003000085a7 */ /* 0x000ea400080010ff */
[----:B--2---:R-:W-:Y:S05]  /*3040*/  @P0 EXIT ;  /* 0x000000000000094d */ /* 0x004fea0003800000 */
[----:B------:R-:W-:Y:S05]  /*3050*/  BRA `(.L_x_56) ;  /* 0xfffffffc00ec7947 */ /* 0x000fea000383ffff */
.L_x_23:
[----:B------:R-:W-:-:S04]  /*3060*/  UISETP.NE.AND UP0, UPT, UR37, URZ, UPT ;  /* 0x000000ff2500728c */ /* 0x000fc8000bf05270 */
[----:B------:R-:W-:-:S09]  /*3070*/  UISETP.NE.OR UP0, UPT, UR10, 0x1, UP0 ;  /* 0x000000010a00788c */ /* 0x000fd20008705670 */
[----:B------:R-:W-:Y:S05]  /*3080*/  BRA.U UP0, `(.L_x_57) ;  /* 0x00000005004c7547 */ /* 0x000fea000b800000 */
[----:B------:R-:W-:Y:S01]  /*3090*/  HFMA2 R11, -RZ, RZ, 0, 0 ;  /* 0x00000000ff0b7431 */ /* 0x000fe200000001ff */
[----:B------:R-:W-:Y:S01]  /*30a0*/  ISETP.GE.U32.AND P2, PT, R10, 0x8, PT ;  /* 0x000000080a00780c */ /* 0x000fe20003f46070 */
[----:B------:R-:W-:Y:S01]  /*30b0*/  IMAD.MOV.U32 R12, RZ, RZ, 0x1 ;  /* 0x00000001ff0c7424 */ /* 0x000fe200078e00ff */
[----:B------:R-:W-:Y:S01]  /*30c0*/  CS2R R8, SRZ ;  /* 0x0000000000087805 */ /* 0x000fe2000001ff00 */
[----:B------:R-:W-:Y:S01]  /*30d0*/  IMAD.MOV.U32 R3, RZ, RZ, RZ ;  /* 0x000000ffff037224 */ /* 0x000fe200078e00ff */
[----:B------:R-:W-:Y:S01]  /*30e0*/  UMOV UR4, 0x400 ;  /* 0x0000040000047882 */ /* 0x000fe20000000000 */
[----:B------:R-:W-:Y:S01]  /*30f0*/  UMOV UR6, URZ ;  /* 0x000000ff00067c82 */ /* 0x000fe20008000000 */
[----:B------:R-:W-:-:S12]  /*3100*/  ULEA UR37, UR37, UR4, 0x18 ;  /* 0x0000000425257291 */ /* 0x000fd8000f8ec0ff */
.L_x_61:
[----:B------:R-:W-:Y:S02]  /*3110*/  LEA R0, R3, UR37, 0x3 ;  /* 0x0000002503007c11 */ /* 0x000fe4000f8e18ff */
[----:B------:R-:W-:-:S03]  /*3120*/  SHF.L.U32 R5, R8, 0x1f, RZ ;  /* 0x0000001f08057819 */ /* 0x000fc600000006ff */
[----:B------:R-:W-:Y:S01]  /*3130*/  VIADD R4, R0, 0x190 ;  /* 0x0000019000047836 */ /* 0x000fe20000000000 */
[----:B------:R-:W1:Y:S02]  /*3140*/  SYNCS.PHASECHK.TRANS64.TRYWAIT P0, [R0+URZ+0x180], R5 ;  /* 0x00018005000075a7 */ /* 0x000e6400080011ff */
[----:B-1----:R-:W-:Y:S05]  /*3150*/  @!P0 BRA `(.L_x_58) ;  /* 0x00000064001c8947 */ /* 0x002fea0003800000 */
.L_x_187:
[----:B------:R-:W-:Y:S01]  /*3160*/  ULEA UR5, UR6, UR37, 0x3 ;  /* 0x0000002506057291 */ /* 0x000fe2000f8e18ff */
[----:B------:R-:W-:Y:S01]  /*3170*/  PRMT R4, RZ, 0x654, R4 ;  /* 0x00000654ff047816 */ /* 0x000fe20000000004 */
[----:B-1----:R-:W-:Y:S01]  /*3180*/  @!P2 IMAD.MOV.U32 R5, RZ, RZ, 0x10 ;  /* 0x00000010ff05a424 */ /* 0x002fe200078e00ff */
[----:B------:R-:W-:Y:S01]  /*3190*/  SHF.L.U32 R7, R12, 0x1f, RZ ;  /* 0x0000001f0c077819 */ /* 0x000fe200000006ff */
[----:B------:R-:W-:Y:S01]  /*31a0*/  UIADD3 UR4, UPT, UPT, UR5, 0x120, URZ ;  /* 0x0000012005047890 */ /* 0x000fe2000fffe0ff */
[----:B------:R1:W-:Y:S05]  /*31b0*/  SYNCS.ARRIVE.TRANS64.RED.A1T0 RZ, [R4+URZ], RZ ;  /* 0x000000ff04ff79a7 */ /* 0x0003ea00081004ff */
[----:B------:R-:W-:Y:S01]  /*31c0*/  IMAD.U32 R13, RZ, RZ, UR4 ;  /* 0x00000004ff0d7e24 */ /* 0x000fe2000f8e00ff */
[----:B------:R-:W2:Y:S04]  /*31d0*/  SYNCS.PHASECHK.TRANS64.TRYWAIT P0, [UR5+0x130], R7 ;  /* 0x00013007ff0075a7 */ /* 0x000ea80008001105 */
[----:B------:R-:W-:Y:S01]  /*31e0*/  PRMT R13, R10, 0x654, R13 ;  /* 0x000006540a0d7816 */ /* 0x000fe2000000000d */
[----:B-12---:R-:W-:Y:S06]  /*31f0*/  @!P0 BRA `(.L_x_59) ;  /* 0x0000006400088947 */ /* 0x006fec0003800000 */
.L_x_189:
[----:B------:R-:W-:Y:S01]  /*3200*/  ULEA UR4, UR6, UR37, 0x4 ;  /* 0x0000002506047291 */ /* 0x000fe2000f8e20ff */
[----:B------:R-:W-:Y:S01]  /*3210*/  SEL R2, R13, R2, !P2 ;  /* 0x000000020d027207 */ /* 0x000fe20005000000 */
[----:B------:R-:W-:Y:S01]  /*3220*/  UIADD3 UR5, UPT, UPT, UR5, 0x120, URZ ;  /* 0x0000012005057890 */ /* 0x000fe2000fffe0ff */
[----:B-1----:R-:W-:Y:S01]  /*3230*/  LEA R0, R11, UR37, 0x3 ;  /* 0x000000250b007c11 */ /* 0x002fe2000f8e18ff */
[----:B------:R-:W-:Y:S01]  /*3240*/  UIADD3 UR4, UPT, UPT, UR4, 0x1b0, URZ ;  /* 0x000001b004047890 */ /* 0x000fe2000fffe0ff */
[----:B------:R1:W-:Y:S01]  /*3250*/  @!P2 SYNCS.ARRIVE.TRANS64.RED RZ, [R2+URZ], R5 ;  /* 0x0000000502ffa9a7 */ /* 0x0003e200080004ff */
[----:B------:R-:W-:Y:S01]  /*3260*/  UIADD3 UR6, UPT, UPT, UR6, 0x1, URZ ;  /* 0x0000000106067890 */ /* 0x000fe2000fffe0ff */
[----:B------:R-:W-:-:S03]  /*3270*/  VIADD R3, R3, 0x1 ;  /* 0x0000000103037836 */ /* 0x000fc60000000000 */
[----:B------:R-:W-:Y:S02]  /*3280*/  UISETP.NE.AND UP0, UPT, UR6, 0x2, UPT ;  /* 0x000000020600788c */ /* 0x000fe4000bf05270 */
[----:B------:R-:W-:Y:S01]  /*3290*/  ISETP.NE.AND P0, PT, R3, 0x2, PT ;  /* 0x000000020300780c */ /* 0x000fe20003f05270 */
[----:B------:R-:W-:Y:S06]  /*32a0*/  UGETNEXTWORKID.BROADCAST [UR4], [UR5] ;  /* 0x00000000040073ca */ /* 0x000fec0008000100 */
[----:B------:R-:W-:Y:S02]  /*32b0*/  USEL UR4, URZ, 0x1, UP0 ;  /* 0x00000001ff047887 */ /* 0x000fe40008000000 */
[----:B------:R-:W-:-:S04]  /*32c0*/  USEL UR6, UR6, URZ, UP0 ;  /* 0x000000ff06067287 */ /* 0x000fc80008000000 */
[----:B------:R-:W-:Y:S02]  /*32d0*/  LOP3.LUT R12, R12, UR4, RZ, 0x3c, !PT ;  /* 0x000000040c0c7c12 */ /* 0x000fe4000f8e3cff */
[----:B-1----:R-:W-:-:S04]  /*32e0*/  SHF.L.U32 R5, R9, 0x1f, RZ ;  /* 0x0000001f09057819 */ /* 0x002fc800000006ff */
[----:B------:R-:W1:Y:S02]  /*32f0*/  SYNCS.PHASECHK.TRANS64.TRYWAIT P1, [R0+URZ+0x120], R5 ;  /* 0x00012005000075a7 */ /* 0x000e6400080211ff */
[----:B-1----:R-:W-:Y:S05]  /*3300*/  @!P1 BRA `(.L_x_60) ;  /* 0x0000006000dc9947 */ /* 0x002fea0003800000 */
.L_x_190:
[----:B------:R-:W-:Y:S01]  /*3310*/  LEA R4, R11, UR37, 0x4 ;  /* 0x000000250b047c11 */ /* 0x000fe2000f8e20ff */
[----:B-1----:R-:W-:Y:S01]  /*3320*/  VIADD R0, R0, 0x130 ;  /* 0x0000013000007836 */ /* 0x002fe20000000000 */
[----:B------:R-:W-:Y:S01]  /*3330*/  SEL R3, R3, RZ, P0 ;  /* 0x000000ff03037207 */ /* 0x000fe20000000000 */
[----:B------:R-:W-:-:S03]  /*3340*/  VIADD R11, R11, 0x1 ;  /* 0x000000010b0b7836 */ /* 0x000fc60000000000 */
[----:B------:R-:W1:Y:S01]  /*3350*/  LDS.128 R4, [R4+0x1b0] ;  /* 0x0001b00004047984 */ /* 0x000e620000000c00 */
[----:B------:R-:W-:Y:S02]  /*3360*/  PRMT R0, RZ, 0x654, R0 ;  /* 0x00000654ff007816 */ /* 0x000fe40000000000 */
[C---:B------:R-:W-:Y:S01]  /*3370*/  ISETP.NE.AND P1, PT, R11.reuse, 0x2, PT ;  /* 0x000000020b00780c */ /* 0x040fe20003f25270 */
[----:B------:R-:W-:Y:S01]  /*3380*/  @!PT LDS RZ, [RZ] ;  /* 0x00000000fffff984 */ /* 0x000fe20000000800 */
[----:B------:R-:W-:Y:S01]  /*3390*/  @!PT LDS RZ, [RZ] ;  /* 0x00000000fffff984 */ /* 0x000fe20000000800 */
[----:B------:R-:W-:Y:S01]  /*33a0*/  @!PT LDS RZ, [RZ] ;  /* 0x00000000fffff984 */ /* 0x000fe20000000800 */
[----:B------:R-:W-:Y:S01]  /*33b0*/  @!PT LDS RZ, [RZ] ;  /* 0x00000000fffff984 */ /* 0x000fe20000000800 */
[----:B------:R2:W-:Y:S06]  /*33c0*/  MEMBAR.ALL.CTA ;  /* 0x0000000000007992 */ /* 0x0005ec0000008000 */
[----:B--2---:R-:W2:Y:S01]  /*33d0*/  FENCE.VIEW.ASYNC.S ;  /* 0x00000000000073c6 */ /* 0x004ea20000000000 */
[----:B------:R-:W-:Y:S01]  /*33e0*/  SEL R11, R11, RZ, P1 ;  /* 0x000000ff0b0b7207 */ /* 0x000fe20000800000 */
[----:B--2---:R2:W-:Y:S01]  /*33f0*/  SYNCS.ARRIVE.TRANS64.RED.A1T0 RZ, [R0+URZ], RZ ;  /* 0x000000ff00ff79a7 */ /* 0x0045e200081004ff */
[----:B-1----:R-:W-:-:S02]  /*3400*/  LOP3.LUT P3, RZ, R6, 0x1, RZ, 0xc0, !PT ;  /* 0x0000000106ff7812 */ /* 0x002fc4000786c0ff */
[----:B------:R-:W-:-:S04]  /*3410*/  SEL R5, RZ, 0x1, P0 ;  /* 0x00000001ff057807 */ /* 0x000fc80000000000 */
[----:B------:R-:W-:Y:S02]  /*3420*/  LOP3.LUT R8, R8, R5, RZ, 0x3c, !PT ;  /* 0x0000000508087212 */ /* 0x000fe400078e3cff */
[----:B--2---:R-:W-:-:S04]  /*3430*/  SEL R0, RZ, 0x1, P1 ;  /* 0x00000001ff007807 */ /* 0x004fc80000800000 */
[----:B------:R-:W-:Y:S01]  /*3440*/  LOP3.LUT R9, R9, R0, RZ, 0x3c, !PT ;  /* 0x0000000009097212 */ /* 0x000fe200078e3cff */
[----:B------:R-:W-:Y:S06]  /*3450*/  @P3 BRA `(.L_x_61) ;  /* 0xfffffffc002c3947 */ /* 0x000fec000383ffff */
[----:B------:R-:W-:Y:S01]  /*3460*/  ULEA UR5, UR6, UR37, 0x3 ;  /* 0x0000002506057291 */ /* 0x000fe2000f8e18ff */
[----:B------:R-:W-:-:S08]  /*3470*/  SHF.L.U32 R3, R12, 0x1f, RZ ;  /* 0x0000001f0c037819 */ /* 0x000fd000000006ff */
[----:B------:R-:W1:Y:S02]  /*3480*/  SYNCS.PHASECHK.TRANS64 P0, [UR5+0x130], R3 ;  /* 0x00013003ff0075a7 */ /* 0x000e640008001005 */
[----:B-1----:R-:W-:Y:S05]  /*3490*/  @P0 BRA `(.L_x_62) ;  /* 0x0000000000080947 */ /* 0x002fea0003800000 */
[----:B------:R-:W1:Y:S02]  /*34a0*/  SYNCS.PHASECHK.TRANS64.TRYWAIT P0, [UR5+0x130], R3 ;  /* 0x00013003ff0075a7 */ /* 0x000e640008001105 */
[----:B-1----:R-:W-:Y:S05]  /*34b0*/  @!P0 BRA `(.L_x_63) ;  /* 0x0000006000848947 */ /* 0x002fea0003800000 */
.L_x_62:
[----:B------:R-:W-:-:S04]  /*34c0*/  UIADD3 UR4, UPT, UPT, UR6, 0x1, URZ ;  /* 0x0000000106047890 */ /* 0x000fc8000fffe0ff */
[----:B------:R-:W-:-:S04]  /*34d0*/  UISETP.NE.AND UP0, UPT, UR4, 0x2, UPT ;  /* 0x000000020400788c */ /* 0x000fc8000bf05270 */
[----:B------:R-:W-:Y:S02]  /*34e0*/  USEL UR7, URZ, 0x1, UP0 ;  /* 0x00000001ff077887 */ /* 0x000fe40008000000 */
[----:B------:R-:W-:-:S04]  /*34f0*/  USEL UR4, UR4, URZ, UP0 ;  /* 0x000000ff04047287 */ /* 0x000fc80008000000 */
[----:B------:R-:W-:Y:S01]  /*3500*/  ULEA UR4, UR4, UR37, 0x3 ;  /* 0x0000002504047291 */ /* 0x000fe2000f8e18ff */
[----:B-1----:R-:W-:-:S04]  /*3510*/  LOP3.LUT R3, R12, UR7, RZ, 0x3c, !PT ;  /* 0x000000070c037c12 */ /* 0x002fc8000f8e3cff */
[----:B------:R-:W-:-:S04]  /*3520*/  SHF.L.U32 R0, R3, 0x1f, RZ ;  /* 0x0000001f03007819 */ /* 0x000fc800000006ff */
[----:B------:R-:W1:Y:S02]  /*3530*/  SYNCS.PHASECHK.TRANS64 P0, [UR4+0x130], R0 ;  /* 0x00013000ff0075a7 */ /* 0x000e640008001004 */
[----:B-1----:R-:W-:Y:S05]  /*3540*/  @P0 EXIT ;  /* 0x000000000000094d */ /* 0x002fea0003800000 */
[----:B------:R-:W-:Y:S02]  /*3550*/  SHF.L.U32 R3, R3, 0x1f, RZ ;  /* 0x0000001f03037819 */ /* 0x000fe400000006ff */
[----:B------:R-:W-:-:S07]  /*3560*/  MOV R0, UR4 ;  /* 0x0000000400007c02 */ /* 0x000fce0008000f00 */
.L_x_64:
[----:B-1----:R1:W2:Y:S02]  /*3570*/  SYNCS.PHASECHK.TRANS64.TRYWAIT P0, [R0+URZ+0x130], R3 ;  /* 0x00013003000075a7 */ /* 0x0022a400080011ff */
[----:B--2---:R-:W-:Y:S05]  /*3580*/  @!P0 NANOSLEEP.SYNCS 0x989680 ;  /* 0x009896800000895d */ /* 0x004fea0003900000 */
[----:B------:R-:W2:Y:S02]  /*3590*/  @!P0 SYNCS.PHASECHK.TRANS64 P0, [R0+URZ+0x130], R3 ;  /* 0x00013003000085a7 */ /* 0x000ea400080010ff */
[----:B--2---:R-:W-:Y:S05]  /*35a0*/  @P0 EXIT ;  /* 0x000000000000094d */ /* 0x004fea0003800000 */
[----:B------:R-:W-:Y:S05]  /*35b0*/  BRA `(.L_x_64) ;  /* 0xfffffffc00ec7947 */ /* 0x000fea000383ffff */
.L_x_57:
[----:B------:R-:W-:Y:S05]  /*35c0*/  BRA.U UP3, `(.L_x_65) ;  /* 0x0000001103d07547 */ /* 0x000fea000b800000 */
[----:B------:R-:W-:Y:S01]  /*35d0*/  UMOV UR4, 0x40 ;  /* 0x0000004000047882 */ /* 0x000fe20000000000 */
[----:B------:R-:W-:Y:S01]  /*35e0*/  NOP ;  /* 0x0000000000007918 */ /* 0x000fe20000000000 */
[----:B------:R-:W-:Y:S01]  /*35f0*/  ULEA UR4, UR37, UR4, 0x18 ;  /* 0x0000000425047291 */ /* 0x000fe2000f8ec0ff */
[----:B------:R-:W-:Y:S02]  /*3600*/  UMOV UR5, 0x400 ;  /* 0x0000040000057882 */ /* 0x000fe40000000000 */
[----:B------:R-:W-:-:S06]  /*3610*/  ULEA UR37, UR37, UR5, 0x18 ;  /* 0x0000000525257291 */ /* 0x000fcc000f8ec0ff */
[----:B------:R-:W1:Y:S02]  /*3620*/  LDS.U8 R2, [UR4+0x1c] ;  /* 0x00001c04ff027984 */ /* 0x000e640008000000 */
[----:B-1----:R-:W-:-:S13]  /*3630*/  ISETP.NE.AND P0, PT, R2, RZ, PT ;  /* 0x000000ff0200720c */ /* 0x002fda0003f05270 */
[----:B------:R-:W-:Y:S05]  /*3640*/  @P0 BRA `(.L_x_66) ;  /* 0x0000000400080947 */ /* 0x000fea0003800000 */
[----:B------:R-:W-:Y:S02]  /*3650*/  UISETP.NE.U32.AND UP0, UPT, UR9, 0x1, UPT ;  /* 0x000000010900788c */ /* 0x000fe4000bf05070 */
[----:B------:R-:W-:-:S07]  /*3660*/  UIADD3 UR6, UPT, UPT, UR4, 0x8, URZ ;  /* 0x0000000804067890 */ /* 0x000fce000fffe0ff */
[----:B------:R-:W-:Y:S05]  /*3670*/  BRA.U !UP0, `(.L_x_67) ;  /* 0x00000001089c7547 */ /* 0x000fea000b800000 */
[----:B------:R-:W-:Y:S01]  /*3680*/  ELECT P0, URZ, PT ;  /* 0x0000000000ff782f */ /* 0x000fe20003800000 */
[----:B------:R-:W-:-:S12]  /*3690*/  BSSY B0, `(.L_x_67) ;  /* 0x0000025000007945 */ /* 0x000fd80003800000 */
[----:B------:R-:W-:Y:S05]  /*36a0*/  @!P0 BRA `(.L_x_68) ;  /* 0x00000000008c8947 */ /* 0x000fea0003800000 */
[----:B------:R-:W-:-:S05]  /*36b0*/  UMOV UR5, 0x10 ;  /* 0x0000001000057882 */ /* 0x000fca0000000000 */
[----:B------:R-:W-:Y:S04]  /*36c0*/  DEPBAR.LE SB1, 0x36 ;  /* 0x00009d800000791a */ /* 0x000fe80000000000 */
[----:B------:R-:W1:Y:S02]  /*36d0*/  UTCATOMSWS.2CTA.FIND_AND_SET.ALIGN UP1, UR5, UR5 ;  /* 0x00000005000575e3 */ /* 0x000e640008220800 */
[----:B-1----:R-:W-:Y:S01]  /*36e0*/  MOV R11, UR5 ;  /* 0x00000005000b7c02 */ /* 0x002fe20008000f00 */
[----:B------:R-:W-:Y:S06]  /*36f0*/  BRA.U UP1, `(.L_x_69) ;  /* 0x0000000101187547 */ /* 0x000fec000b800000 */
.L_x_70:
[----:B------:R-:W-:Y:S05]  /*3700*/  NANOSLEEP 0x64 ;  /* 0x000000640000795d */ /* 0x000fea0003800000 */
[----:B------:R-:W-:-:S05]  /*3710*/  UMOV UR5, 0x10 ;  /* 0x0000001000057882 */ /* 0x000fca0000000000 */
[----:B------:R-:W-:Y:S04]  /*3720*/  DEPBAR.LE SB1, 0x36 ;  /* 0x00009d800000791a */ /* 0x000fe80000000000 */
[----:B------:R-:W1:Y:S02]  /*3730*/  UTCATOMSWS.2CTA.FIND_AND_SET.ALIGN UP1, UR5, UR5 ;  /* 0x00000005000575e3 */ /* 0x000e640008220800 */
[----:B-1----:R-:W-:Y:S01]  /*3740*/  MOV R11, UR5 ;  /* 0x00000005000b7c02 */ /* 0x002fe20008000f00 */
[----:B------:R-:W-:Y:S05]  /*3750*/  BRA.U !UP1, `(.L_x_70) ;  /* 0xfffffffd09e87547 */ /* 0x000fea000b83ffff */
.L_x_69:
[----:B------:R-:W1:Y:S01]  /*3760*/  LDS R5, [UR4+0x10] ;  /* 0x00001004ff057984 */ /* 0x000e620008000800 */
[----:B------:R-:W-:Y:S01]  /*3770*/  IMAD.U32 R3, RZ, RZ, UR37 ;  /* 0x00000025ff037e24 */ /* 0x000fe2000f8e00ff */
[----:B------:R-:W-:-:S03]  /*3780*/  MOV R2, UR8 ;  /* 0x0000000800027c02 */ /* 0x000fc60008000f00 */
[----:B------:R-:W-:Y:S01]  /*3790*/  VIADD R3, R3, 0x1d0 ;  /* 0x000001d003037836 */ /* 0x000fe20000000000 */
[----:B-1----:R-:W-:-:S04]  /*37a0*/  SHF.L.U32 R5, R5, 0x1f, RZ ;  /* 0x0000001f05057819 */ /* 0x002fc800000006ff */
[----:B------:R-:W1:Y:S02]  /*37b0*/  SYNCS.PHASECHK.TRANS64.TRYWAIT P0, [UR4+0x8], R5 ;  /* 0x00000805ff0075a7 */ /* 0x000e640008001104 */
[----:B-1----:R-:W-:Y:S05]  /*37c0*/  @P0 BRA `(.L_x_71) ;  /* 0x0000000000080947 */ /* 0x002fea0003800000 */
[----:B------:R-:W1:Y:S02]  /*37d0*/  SYNCS.PHASECHK.TRANS64.TRYWAIT P0, [UR4+0x8], R5 ;  /* 0x00000805ff0075a7 */ /* 0x000e640008001104 */
[----:B-1----:R-:W-:Y:S05]  /*37e0*/  @!P0 BRA `(.L_x_72) ;  /* 0x0000005c00d08947 */ /* 0x002fea0003800000 */
.L_x_71:
[----:B-1----:R-:W-:Y:S01]  /*37f0*/  HFMA2 R4, -RZ, RZ, 0, 5.9604644775390625e-08 ;  /* 0x00000001ff047431 */ /* 0x002fe200000001ff */
[----:B------:R-:W-:Y:S01]  /*3800*/  UPRMT UR5, UR8, 0x654, UR6 ;  /* 0x0000065408057896 */ /* 0x000fe20008000006 */
[----:B------:R-:W-:Y:S01]  /*3810*/  IMAD.MOV.U32 R6, RZ, RZ, 0xffff ;  /* 0x0000ffffff067424 */ /* 0x000fe200078e00ff */
[----:B------:R-:W-:Y:S01]  /*3820*/  PRMT R2, R2, 0x654, R3 ;  /* 0x0000065402027816 */ /* 0x000fe20000000003 */
[----:B------:R-:W-:Y:S02]  /*3830*/  IMAD.MOV.U32 R5, RZ, RZ, 0x4 ;  /* 0x00000004ff057424 */ /* 0x000fe400078e00ff */
[----:B------:R-:W-:Y:S01]  /*3840*/  IMAD.SHL.U32 R9, R11, 0x20, RZ ;  /* 0x000000200b097824 */ /* 0x000fe200078e00ff */
[----:B------:R-:W-:Y:S02]  /*3850*/  MOV R3, UR5 ;  /* 0x0000000500037c02 */ /* 0x000fe40008000f00 */
[-C--:B------:R-:W-:Y:S01]  /*3860*/  SHF.L.U32 R7, R6, R11.reuse, RZ ;  /* 0x0000000b06077219 */ /* 0x080fe200000006ff */
[----:B------:R1:W-:Y:S01]  /*3870*/  SYNCS.ARRIVE.TRANS64.RED RZ, [UR5], R5 ;  /* 0x00000005ffff79a7 */ /* 0x0003e20008000405 */
[----:B------:R-:W-:Y:S01]  /*3880*/  SHF.L.U32 R6, R4, R11, RZ ;  /* 0x0000000b04067219 */ /* 0x000fe200000006ff */
[----:B------:R1:W-:Y:S04]  /*3890*/  STS [UR37+0x1d0], R9 ;  /* 0x0001d009ff007988 */ /* 0x0003e80008000825 */
[----:B------:R1:W-:Y:S04]  /*38a0*/  STAS [R2.64], R11 ;  /* 0x0000000b02007dbd */ /* 0x0003e8000c0008ff */
[----:B------:R1:W-:Y:S04]  /*38b0*/  ATOMS.OR RZ, [UR4+0x14], R7 ;  /* 0x00001407ffff798c */ /* 0x0003e8000b000004 */
[----:B------:R1:W-:Y:S04]  /*38c0*/  ATOMS.OR RZ, [UR4+0x18], R6 ;  /* 0x00001806ffff798c */ /* 0x0003e8000b000004 */
[----:B------:R1:W-:Y:S02]  /*38d0*/  ATOMS.XOR RZ, [UR4+0x10], R4 ;  /* 0x00001004ffff798c */ /* 0x0003e4000b800004 */
.L_x_68:
[----:B------:R-:W-:Y:S05]  /*38e0*/  BSYNC B0 ;  /* 0x0000000000007941 */ /* 0x000fea0003800000 */
.L_x_67:
[----:B------:R-:W-:Y:S05]  /*38f0*/  BRA.U UP0, `(.L_x_73) ;  /* 0x00000001006c7547 */ /* 0x000fea000b800000 */
[----:B------:R-:W-:-:S03]  /*3900*/  UMOV UR5, 0xffffffff ;  /* 0xffffffff00057882 */ /* 0x000fc60000000000 */
[----:B------:R-:W-:Y:S05]  /*3910*/  BRA.DIV UR5, `(.L_x_74) ;  /* 0x0000005e059c7947 */ /* 0x000fea000b800000 */
[----:B------:R-:W-:-:S13]  /*3920*/  ELECT P6, URZ, PT ;  /* 0x0000000000ff782f */ /* 0x000fda00038c0000 */
.L_x_194:
[----:B------:R-:W-:Y:S05]  /*3930*/  @!P6 BRA `(.L_x_73) ;  /* 0x00000000005ce947 */ /* 0x000fea0003800000 */
[----:B-1----:R-:W1:Y:S02]  /*3940*/  LDS R3, [UR4+0x10] ;  /* 0x00001004ff037984 */ /* 0x002e640008000800 */
[----:B-1----:R-:W-:-:S04]  /*3950*/  SHF.L.U32 R3, R3, 0x1f, RZ ;  /* 0x0000001f03037819 */ /* 0x002fc800000006ff */
[----:B------:R-:W1:Y:S02]  /*3960*/  SYNCS.PHASECHK.TRANS64.TRYWAIT P0, [UR4+0x8], R3 ;  /* 0x00000803ff0075a7 */ /* 0x000e640008001104 */
[----:B-1----:R-:W-:Y:S05]  /*3970*/  @P0 BRA `(.L_x_75) ;  /* 0x0000000000080947 */ /* 0x002fea0003800000 */
[----:B------:R-:W1:Y:S02]  /*3980*/  SYNCS.PHASECHK.TRANS64.TRYWAIT P0, [UR4+0x8], R3 ;  /* 0x00000803ff0075a7 */ /* 0x000e640008001104 */
[----:B-1----:R-:W-:Y:S05]  /*3990*/  @!P0 BRA `(.L_x_76) ;  /* 0x0000005c009c8947 */ /* 0x002fea0003800000 */
.L_x_75:
[----:B------:R-:W2:Y:S01]  /*39a0*/  LDS R5, [UR37+0x1d0] ;  /* 0x0001d025ff057984 */ /* 0x000ea20008000800 */
[----:B-1----:R-:W-:Y:S02]  /*39b0*/  HFMA2 R2, -RZ, RZ, 0, 5.9604644775390625e-08 ;  /* 0x00000001ff027431 */ /* 0x002fe400000001ff */
[----:B------:R-:W-:Y:S01]  /*39c0*/  IMAD.MOV.U32 R3, RZ, RZ, 0xffff ;  /* 0x0000ffffff037424 */ /* 0x000fe200078e00ff */
[----:B------:R-:W-:Y:S01]  /*39d0*/  UPRMT UR5, UR8, 0x654, UR6 ;  /* 0x0000065408057896 */ /* 0x000fe20008000006 */
[----:B--2---:R-:W-:-:S03]  /*39e0*/  IMAD.SHL.U32 R4, R5, 0x20, RZ ;  /* 0x0000002005047824 */ /* 0x004fc600078e00ff */
[-C--:B------:R-:W-:Y:S02]  /*39f0*/  SHF.L.U32 R3, R3, R5.reuse, RZ ;  /* 0x0000000503037219 */ /* 0x080fe400000006ff */
[----:B------:R-:W-:Y:S01]  /*3a00*/  SHF.L.U32 R5, R2, R5, RZ ;  /* 0x0000000502057219 */ /* 0x000fe200000006ff */
[----:B------:R2:W-:Y:S04]  /*3a10*/  STS [UR37+0x1d0], R4 ;  /* 0x0001d004ff007988 */ /* 0x0005e80008000825 */
[----:B------:R2:W-:Y:S04]  /*3a20*/  ATOMS.OR RZ, [UR4+0x14], R3 ;  /* 0x00001403ffff798c */ /* 0x0005e8000b000004 */
[----:B------:R2:W-:Y:S01]  /*3a30*/  ATOMS.OR RZ, [UR4+0x18], R5 ;  /* 0x00001805ffff798c */ /* 0x0005e2000b000004 */
[----:B------:R-:W-:Y:S03]  /*3a40*/  SYNCS.ARRIVE.TRANS64.RED.A1T0 RZ, [UR5], RZ ;  /* 0x000000ffffff79a7 */ /* 0x000fe60008100405 */
[----:B------:R2:W-:Y:S01]  /*3a50*/  ATOMS.XOR RZ, [UR4+0x10], R2 ;  /* 0x00001002ffff798c */ /* 0x0005e2000b800004 */
[----:B------:R-:W-:Y:S05]  /*3a60*/  BRA `(.L_x_73) ;  /* 0x0000000000107947 */ /* 0x000fea0003800000 */
.L_x_66:
[----:B------:R-:W-:-:S05]  /*3a70*/  MOV R2, 0xffffffff ;  /* 0xffffffff00027802 */ /* 0x000fca0000000f00 */
[----:B------:R1:W-:Y:S02]  /*3a80*/  STS [UR37+0x1d0], R2 ;  /* 0x0001d002ff007988 */ /* 0x0003e40008000825 */
[----:B-1----:R-:W-:Y:S02]  /*3a90*/  MOV R2, 0x3ab0 ;  /* 0x00003ab000027802 */ /* 0x002fe40000000f00 */
[----:B-----5:R-:W-:Y:S05]  /*3aa0*/  CALL.REL.NOINC `($__internal_1_$__cuda_sm10x_tcgen05_guardrail_trap_phase_invalid_during_alloc) ;  /* 0x0000006400707944 */ /* 0x020fea0003c00000 */
.L_x_73:
[----:B------:R-:W-:Y:S05]  /*3ab0*/  WARPSYNC.ALL ;  /* 0x0000000000007948 */ /* 0x000fea0003800000 */
[----:B------:R-:W3:Y:S01]  /*3ac0*/  S2UR UR5, SR_CgaCtaId ;  /* 0x00000000000579c3 */ /* 0x000ee20000008800 */
[----:B------:R-:W-:Y:S01]  /*3ad0*/  UMOV UR4, 0x400 ;  /* 0x0000040000047882 */ /* 0x000fe20000000000 */
[----:B------:R-:W-:-:S06]  /*3ae0*/  NOP ;  /* 0x0000000000007918 */ /* 0x000fcc0000000000 */
[----:B------:R-:W-:Y:S06]  /*3af0*/  BAR.ARV 0x6, 0xa0 ;  /* 0x0182800000007b1d */ /* 0x000fec0000002000 */
[----:B------:R-:W4:Y:S01]  /*3b00*/  LDCU UR6, c[0x0][0x38c] ;  /* 0x00007180ff0677ac */ /* 0x000f220008000800 */
[----:B------:R-:W-:Y:S01]  /*3b10*/  LOP3.LUT R0, R0, 0xffff, RZ, 0xc0, !PT ;  /* 0x0000ffff00007812 */ /* 0x000fe200078ec0ff */
[----:B-1----:R-:W-:Y:S01]  /*3b20*/  IMAD.MOV.U32 R9, RZ, RZ, 0x1 ;  /* 0x00000001ff097424 */ /* 0x002fe200078e00ff */
[----:B------:R-:W-:Y:S01]  /*3b30*/  LOP3.LUT R8, R8, 0xffff, RZ, 0xc0, !PT ;  /* 0x0000ffff08087812 */ /* 0x000fe200078ec0ff */
[----:B------:R-:W-:Y:S01]  /*3b40*/  UMOV UR17, URZ ;  /* 0x000000ff00117c82 */ /* 0x000fe20008000000 */
[----:B------:R-:W-:Y:S01]  /*3b50*/  R2UR UR11, R0 ;  /* 0x00000000000b72ca */ /* 0x000fe200000e0000 */
[----:B------:R-:W-:Y:S01]  /*3b60*/  UMOV UR16, URZ ;  /* 0x000000ff00107c82 */ /* 0x000fe20008000000 */
[----:B------:R-:W-:Y:S01]  /*3b70*/  R2UR UR12, R8 ;  /* 0x00000000080c72ca */ /* 0x000fe200000e0000 */
[----:B------:R-:W-:Y:S01]  /*3b80*/  IMAD.MOV.U32 R8, RZ, RZ, RZ ;  /* 0x000000ffff087224 */ /* 0x000fe200078e00ff */
[----:B------:R-:W-:Y:S01]  /*3b90*/  UMOV UR15, URZ ;  /* 0x000000ff000f7c82 */ /* 0x000fe20008000000 */
[----:B---3--:R-:W-:-:S02]  /*3ba0*/  ULEA UR5, UR5, UR4, 0x18 ;  /* 0x0000000405057291 */ /* 0x008fc4000f8ec0ff */
[----:B------:R-:W-:Y:S02]  /*3bb0*/  UISETP.NE.AND UP2, UPT, UR9, URZ, UPT ;  /* 0x000000ff0900728c */ /* 0x000fe4000bf45270 */
[----:B------:R-:W-:Y:S02]  /*3bc0*/  UIADD3 UR20, UPT, UPT, UR5, 0x4300, URZ ;  /* 0x0000430005147890 */ /* 0x000fe4000fffe0ff */
[----:B------:R-:W-:Y:S02]  /*3bd0*/  UIADD3 UR19, UPT, UPT, UR5, 0x1e300, URZ ;  /* 0x0001e30005137890 */ /* 0x000fe4000fffe0ff */
[----:B----4-:R-:W-:Y:S01]  /*3be0*/  UIADD3 UR6, UPT, UPT, UR6, 0x3f, URZ ;  /* 0x0000003f06067890 */ /* 0x010fe2000fffe0ff */
[----:B--2---:R-:W1:Y:S01]  /*3bf0*/  LDS R2, [UR5+0x1d0] ;  /* 0x0001d005ff027984 */ /* 0x004e620008000800 */
[----:B------:R-:W-:Y:S02]  /*3c00*/  USHF.R.U32.HI UR20, URZ, 0x4, UR20 ;  /* 0x00000004ff147899 */ /* 0x000fe40008011614 */
[----:B------:R-:W-:-:S02]  /*3c10*/  USHF.R.S32.HI UR4, URZ, 0x1f, UR6 ;  /* 0x0000001fff047899 */ /* 0x000fc40008011406 */
[----:B------:R-:W-:Y:S02]  /*3c20*/  USHF.R.U32.HI UR19, URZ, 0x4, UR19 ;  /* 0x00000004ff137899 */ /* 0x000fe40008011613 */
[----:B------:R-:W-:Y:S01]  /*3c30*/  ULEA.HI UR4, UR4, UR6, URZ, 0x6 ;  /* 0x0000000604047291 */ /* 0x000fe2000f8f30ff */
[----:B------:R-:W-:Y:S01]  /*3c40*/  UMOV UR28, 0x0 ;  /* 0x00000000001c7882 */ /* 0x000fe20000000000 */
[----:B------:R-:W-:Y:S02]  /*3c50*/  UMOV UR29, 0x8218010 ;  /* 0x08218010001d7882 */ /* 0x000fe40000000000 */
[----:B------:R-:W-:Y:S02]  /*3c60*/  USHF.R.S32.HI UR4, URZ, 0x6, UR4 ;  /* 0x00000006ff047899 */ /* 0x000fe40008011404 */
[----:B------:R-:W-:Y:S02]  /*3c70*/  ULOP3.LUT UR20, UR20, 0x3fff, URZ, 0xc0, !UPT ;  /* 0x00003fff14147892 */ /* 0x000fe4000f8ec0ff */
[----:B------:R-:W-:-:S02]  /*3c80*/  UISETP.LT.AND UP0, UPT, UR4, 0x1, UPT ;  /* 0x000000010400788c */ /* 0x000fc4000bf01270 */
[----:B------:R-:W-:Y:S02]  /*3c90*/  ULOP3.LUT UR19, UR19, 0x3fff, URZ, 0xc0, !UPT ;  /* 0x00003fff13137892 */ /* 0x000fe4000f8ec0ff */
[----:B------:R-:W-:Y:S01]  /*3ca0*/  USEL UR18, UR4, 0x1, !UP0 ;  /* 0x0000000104127887 */ /* 0x000fe2000c000000 */
[----:B------:R-:W-:Y:S01]  /*3cb0*/  UMOV UR26, 0x0 ;  /* 0x00000000001a7882 */ /* 0x000fe20000000000 */
[----:B------:R-:W-:Y:S01]  /*3cc0*/  UMOV UR27, 0x8218010 ;  /* 0x08218010001b7882 */ /* 0x000fe20000000000 */
[----:B------:R-:W-:Y:S01]  /*3cd0*/  UMOV UR24, 0x0 ;  /* 0x0000000000187882 */ /* 0x000fe20000000000 */
[----:B------:R-:W-:Y:S01]  /*3ce0*/  UMOV UR25, 0x8218010 ;  /* 0x0821801000197882 */ /* 0x000fe20000000000 */
[----:B------:R-:W-:Y:S01]  /*3cf0*/  UMOV UR22, 0x0 ;  /* 0x0000000000167882 */ /* 0x000fe20000000000 */
[----:B------:R-:W-:Y:S01]  /*3d00*/  UMOV UR23, 0x8218010 ;  /* 0x0821801000177882 */ /* 0x000fe20000000000 */
[----:B-1----:R-:W-:Y:S02]  /*3d10*/  R2UR UR21, R2 ;  /* 0x00000000021572ca */ /* 0x002fe400000e0000 */
[----:B------:R-:W-:-:S13]  /*3d20*/  CS2R R2, SRZ ;  /* 0x0000000000027805 */ /* 0x000fda000001ff00 */
.L_x_84:
[C---:B------:R-:W-:Y:S02]  /*3d30*/  LEA R0, R8.reuse, UR5, 0x3 ;  /* 0x0000000508007c11 */ /* 0x040fe4000f8e18ff */
[----:B------:R-:W-:Y:S02]  /*3d40*/  SHF.L.U32 R5, R3, 0x1f, RZ ;  /* 0x0000001f03057819 */ /* 0x000fe400000006ff */
[----:B------:R-:W-:Y:S02]  /*3d50*/  LEA R4, R8, UR5, 0x4 ;  /* 0x0000000508047c11 */ /* 0x000fe4000f8e20ff */
[----:B------:R-:W1:Y:S02]  /*3d60*/  SYNCS.PHASECHK.TRANS64.TRYWAIT P0, [R0+URZ+0x120], R5 ;  /* 0x00012005000075a7 */ /* 0x000e6400080011ff */
[----:B-1-34-:R-:W-:Y:S05]  /*3d70*/  @!P0 BRA `(.L_x_77) ;  /* 0x0000005800bc8947 */ /* 0x01afea0003800000 */
.L_x_195:
[----:B-1----:R-:W1:Y:S01]  /*3d80*/  LDS.128 R4, [R4+0x1b0] ;  /* 0x0001b00004047984 */ /* 0x002e620000000c00 */
[----:B------:R-:W-:Y:S02]  /*3d90*/  VIADD R0, R0, 0x130 ;  /* 0x0000013000007836 */ /* 0x000fe40000000000 */
[----:B------:R-:W-:Y:S01]  /*3da0*/  VIADD R8, R8, 0x1 ;  /* 0x0000000108087836 */ /* 0x000fe20000000000 */
[----:B------:R-:W-:Y:S01]  /*3db0*/  @!PT LDS RZ, [RZ] ;  /* 0x00000000fffff984 */ /* 0x000fe20000000800 */
[----:B------:R-:W-:Y:S01]  /*3dc0*/  @!PT LDS RZ, [RZ] ;  /* 0x00000000fffff984 */ /* 0x000fe20000000800 */
[----:B------:R-:W-:Y:S01]  /*3dd0*/  @!PT LDS RZ, [RZ] ;  /* 0x00000000fffff984 */ /* 0x000fe20000000800 */
[----:B------:R-:W-:Y:S01]  /*3de0*/  @!PT LDS RZ, [RZ] ;  /* 0x00000000fffff984 */ /* 0x000fe20000000800 */
[----:B------:R2:W-:Y:S06]  /*3df0*/  MEMBAR.ALL.CTA ;  /* 0x0000000000007992 */ /* 0x0005ec0000008000 */
[----:B--2---:R-:W2:Y:S01]  /*3e00*/  FENCE.VIEW.ASYNC.S ;  /* 0x00000000000073c6 */ /* 0x004ea20000000000 */
[----:B------:R-:W-:-:S04]  /*3e10*/  PRMT R0, RZ, 0x654, R0 ;  /* 0x00000654ff007816 */ /* 0x000fc80000000000 */
[----:B--2---:R2:W-:Y:S01]  /*3e20*/  SYNCS.ARRIVE.TRANS64.RED.A1T0 RZ, [R0+URZ], RZ ;  /* 0x000000ff00ff79a7 */ /* 0x0045e200081004ff */
[----:B-1----:R-:W-:Y:S01]  /*3e30*/  LOP3.LUT P1, RZ, R6, 0x1, RZ, 0xc0, !PT ;  /* 0x0000000106ff7812 */ /* 0x002fe2000782c0ff */
[----:B--2---:R-:W-:-:S12]  /*3e40*/  BRA.U UP2, `(.L_x_78) ;  /* 0x0000000502087547 */ /* 0x004fd8000b800000 */
[----:B------:R-:W1:Y:S01]  /*3e50*/  LDCU UR6, c[0x0][0x38c] ;  /* 0x00007180ff0677ac */ /* 0x000e620008000800 */
[----:B------:R-:W-:Y:S02]  /*3e60*/  PLOP3.LUT P2, PT, PT, PT, PT, 0x80, 0x8 ;  /* 0x000000000008781c */ /* 0x000fe40003f4f070 */
[----:B------:R-:W-:Y:S01]  /*3e70*/  SHF.L.U32 R5, R9, 0x1f, RZ ;  /* 0x0000001f09057819 */ /* 0x000fe200000006ff */
[----:B------:R-:W-:Y:S02]  /*3e80*/  ULEA UR7, UR17, UR5, 0x3 ;  /* 0x0000000511077291 */ /* 0x000fe4000f8e18ff */
[----:B------:R-:W-:Y:S02]  /*3e90*/  ULEA UR10, UR17, UR21, 0x6 ;  /* 0x00000015110a7291 */ /* 0x000fe4000f8e30ff */
[----:B-1----:R-:W-:-:S06]  /*3ea0*/  UISETP.GE.AND UP0, UPT, UR6, 0x1, UPT ;  /* 0x000000010600788c */ /* 0x002fcc000bf06270 */
[----:B------:R-:W-:-:S05]  /*3eb0*/  PLOP3.LUT P0, PT, PT, PT, UP0, 0x80, 0x8 ;  /* 0x000000000008781c */ /* 0x000fca0003f0f008 */
[----:B------:R-:W-:-:S08]  /*3ec0*/  @UP0 ULEA UR6, UR16, UR5, 0x3 ;  /* 0x0000000510060291 */ /* 0x000fd0000f8e18ff */
[----:B------:R-:W-:-:S04]  /*3ed0*/  @P0 SHF.L.U32 R0, R2, 0x1f, RZ ;  /* 0x0000001f02000819 */ /* 0x000fc800000006ff */
[----:B------:R1:W2:Y:S01]  /*3ee0*/  @P0 SYNCS.PHASECHK.TRANS64.TRYWAIT P2, [UR6], R0 ;  /* 0x00000000ff0005a7 */ /* 0x0002a20008041106 */
[----:B------:R-:W3:Y:S02]  /*3ef0*/  SYNCS.PHASECHK.TRANS64.TRYWAIT P0, [UR7+0x160], R5 ;  /* 0x00016005ff0075a7 */ /* 0x000ee40008001107 */
[----:B-123--:R-:W-:Y:S05]  /*3f00*/  @!P0 BRA `(.L_x_79) ;  /* 0x00000058006c8947 */ /* 0x00efea0003800000 */
.L_x_197:
[----:B------:R-:W-:Y:S01]  /*3f10*/  UMOV UR14, UR15 ;  /* 0x0000000f000e7c82 */ /* 0x000fe20008000000 */
[----:B------:R-:W-:Y:S05]  /*3f20*/  BRA.U !UP0, `(.L_x_80) ;  /* 0x0000000108c07547 */ /* 0x000fea000b800000 */
[----:B------:R-:W-:Y:S02]  /*3f30*/  UIADD3 UR14, UPT, UPT, UR18, UR15, URZ ;  /* 0x0000000f120e7290 */ /* 0x000fe4000fffe0ff */
[----:B------:R-:W-:Y:S01]  /*3f40*/  UPLOP3.LUT UP3, UPT, UPT, UPT, UPT, 0x40, 0x4 ;  /* 0x000000000004789c */ /* 0x000fe20003f6e870 */
[----:B------:R-:W-:Y:S01]  /*3f50*/  UMOV UR13, UR4 ;  /* 0x00000004000d7c82 */ /* 0x000fe20008000000 */
[----:B------:R-:W-:-:S09]  /*3f60*/  UMOV UR46, UR16 ;  /* 0x00000010002e7c82 */ /* 0x000fd20008000000 */
.L_x_83:
[----:B--2---:R-:W-:Y:S01]  /*3f70*/  ULEA UR6, UR46, UR5, 0x3 ;  /* 0x000000052e067291 */ /* 0x004fe2000f8e18ff */
[----:B---3--:R-:W-:Y:S11]  /*3f80*/  @P2 BRA `(.L_x_81) ;  /* 0x00000000000c2947 */ /* 0x008ff60003800000 */
[----:B-1----:R-:W-:Y:S04]  /*3f90*/  SHF.L.U32 R5, R2, 0x1f, RZ ;  /* 0x0000001f02057819 */ /* 0x002fe800000006ff */
[----:B------:R-:W1:Y:S02]  /*3fa0*/  SYNCS.PHASECHK.TRANS64.TRYWAIT P0, [UR6], R5 ;  /* 0x00000005ff0075a7 */ /* 0x000e640008001106 */
[----:B-1----:R-:W-:Y:S05]  /*3fb0*/  @!P0 BRA `(.L_x_82) ;  /* 0x0000005800588947 */ /* 0x002fea0003800000 */
.L_x_81:
[----:B------:R-:W-:Y:S01]  /*3fc0*/  UISETP.NE.AND UP0, UPT, UR13, 0x1, UPT ;  /* 0x000000010d00788c */ /* 0x000fe2000bf05270 */
[----:B------:R-:W-:Y:S01]  /*3fd0*/  PLOP3.LUT P2, PT, PT, PT, PT, 0x80, 0x8 ;  /* 0x000000000008781c */ /* 0x000fe20003f4f070 */
[----:B------:R-:W-:Y:S02]  /*3fe0*/  UIADD3 UR16, UPT, UPT, UR46, 0x1, URZ ;  /* 0x000000012e107890 */ /* 0x000fe4000fffe0ff */
[----:B------:R-:W-:Y:S02]  /*3ff0*/  ULEA UR32, UR46, UR20, 0x9 ;  /* 0x000000142e207291 */ /* 0x000fe4000f8e48ff */
[----:B------:R-:W-:Y:S01]  /*4000*/  UISETP.NE.AND UP1, UPT, UR16, 0xd, UPT ;  /* 0x0000000d1000788c */ /* 0x000fe2000bf25270 */
[----:B------:R-:W-:Y:S01]  /*4010*/  PLOP3.LUT P0, PT, PT, PT, UP0, 0x80, 0x8 ;  /* 0x000000000008781c */ /* 0x000fe20003f0f008 */
[----:B------:R-:W-:Y:S02]  /*4020*/  UIADD3 UR44, UPT, UPT, UR32, 0x80, URZ ;  /* 0x00000080202c7890 */ /* 0x000fe4000fffe0ff */
[----:B------:R-:W-:Y:S02]  /*4030*/  USEL UR31, URZ, 0x1, UP1 ;  /* 0x00000001ff1f7887 */ /* 0x000fe40008800000 */
[----:B------:R-:W-:Y:S02]  /*4040*/  USEL UR16, UR16, URZ, UP1 ;  /* 0x000000ff10107287 */ /* 0x000fe40008800000 */
[----:B------:R-:W-:Y:S02]  /*4050*/  UIADD3 UR40, UPT, UPT, UR32, 0x100, URZ ;  /* 0x0000010020287890 */ /* 0x000fe4000fffe0ff */
[----:B------:R-:W-:Y:S01]  /*4060*/  @UP0 ULEA UR30, UR16, UR5, 0x3 ;  /* 0x00000005101e0291 */ /* 0x000fe2000f8e18ff */
[----:B------:R-:W-:Y:S01]  /*4070*/  LOP3.LUT R2, R2, UR31, RZ, 0x3c, !PT ;  /* 0x0000001f02027c12 */ /* 0x000fe2000f8e3cff */
[----:B------:R-:W-:Y:S02]  /*4080*/  UIADD3 UR36, UPT, UPT, UR32, 0x180, URZ ;  /* 0x0000018020247890 */ /* 0x000fe4000fffe0ff */
[----:B------:R-:W-:Y:S01]  /*4090*/  UIADD3 UR6, UPT, UPT, UR6, 0x68, URZ ;  /* 0x0000006806067890 */ /* 0x000fe2000fffe0ff */
[----:B-1----:R-:W-:Y:S01]  /*40a0*/  @P0 SHF.L.U32 R0, R2, 0x1f, RZ ;  /* 0x0000001f02000819 */ /* 0x002fe200000006ff */
[----:B------:R-:W-:Y:S02]  /*40b0*/  UIADD3 UR15, UPT, UPT, UR15, 0x1, URZ ;  /* 0x000000010f0f7890 */ /* 0x000fe4000fffe0ff */
[----:B------:R-:W-:Y:S01]  /*40c0*/  UIADD3 UR13, UPT, UPT, UR13, -0x1, URZ ;  /* 0xffffffff0d0d7890 */ /* 0x000fe2000fffe0ff */
[----:B------:R2:W3:Y:S01]  /*40d0*/  @P0 SYNCS.PHASECHK.TRANS64.TRYWAIT P2, [UR30], R0 ;  /* 0x00000000ff0005a7 */ /* 0x0004e2000804111e */
[----:B------:R-:W-:Y:S02]  /*40e0*/  ULEA UR30, UR46, UR19, 0x9 ;  /* 0x000000132e1e7291 */ /* 0x000fe4000f8e48ff */
[----:B------:R-:W-:Y:S02]  /*40f0*/  UISETP.NE.AND UP0, UPT, UR15, UR14, UPT ;  /* 0x0000000e0f00728c */ /* 0x000fe4000bf05270 */
[----:B------:R-:W-:Y:S02]  /*4100*/  UIADD3 UR42, UPT, UPT, UR30, 0x80, URZ ;  /* 0x000000801e2a7890 */ /* 0x000fe4000fffe0ff */
[----:B------:R-:W-:Y:S02]  /*4110*/  UIADD3 UR38, UPT, UPT, UR30, 0x100, URZ ;  /* 0x000001001e267890 */ /* 0x000fe4000fffe0ff */
[----:B------:R-:W-:Y:S01]  /*4120*/  UIADD3 UR34, UPT, UPT, UR30, 0x180, URZ ;  /* 0x000001801e227890 */ /* 0x000fe2000fffe0ff */
[----:B------:R-:W-:Y:S01]  /*4130*/  UMOV UR33, 0x40004040 ;  /* 0x4000404000217882 */ /* 0x000fe20000000000 */
[----:B------:R-:W-:Y:S01]  /*4140*/  UMOV UR31, 0x40004040 ;  /* 0x40004040001f7882 */ /* 0x000fe20000000000 */
[----:B------:R-:W-:Y:S01]  /*4150*/  UMOV UR45, 0x40004040 ;  /* 0x40004040002d7882 */ /* 0x000fe20000000000 */
[----:B------:R2:W-:Y:S01]  /*4160*/  UTCHMMA.2CTA gdesc[UR32], gdesc[UR30], tmem[UR10], tmem[UR28], idesc[UR29], UP3 ;  /* 0x00ff1c1e200075ea */ /* 0x0005e20009a0000a */
[----:B------:R-:W-:Y:S01]  /*4170*/  UPLOP3.LUT UP3, UPT, UPT, UPT, UPT, 0x80, 0x8 ;  /* 0x000000000008789c */ /* 0x000fe20003f6f070 */
[----:B------:R-:W-:Y:S01]  /*4180*/  UMOV UR43, 0x40004040 ;  /* 0x40004040002b7882 */ /* 0x000fe20000000000 */
[----:B------:R-:W-:Y:S01]  /*4190*/  UMOV UR41, 0x40004040 ;  /* 0x4000404000297882 */ /* 0x000fe20000000000 */
[----:B------:R2:W-:Y:S01]  /*41a0*/  UTCHMMA.2CTA gdesc[UR44], gdesc[UR42], tmem[UR10], tmem[UR26], idesc[UR27], UPT ;  /* 0x00ff1a2a2c0075ea */ /* 0x0005e2000ba0000a */
[----:B------:R-:W-:Y:S01]  /*41b0*/  UMOV UR39, 0x40004040 ;  /* 0x4000404000277882 */ /* 0x000fe20000000000 */
[----:B------:R-:W-:Y:S01]  /*41c0*/  UMOV UR37, 0x40004040 ;  /* 0x4000404000257882 */ /* 0x000fe20000000000 */
[----:B------:R-:W-:Y:S01]  /*41d0*/  UMOV UR35, 0x40004040 ;  /* 0x4000404000237882 */ /* 0x000fe20000000000 */
[----:B------:R2:W-:Y:S01]  /*41e0*/  UTCHMMA.2CTA gdesc[UR40], gdesc[UR38], tmem[UR10], tmem[UR24], idesc[UR25], UPT ;  /* 0x00ff1826280075ea */ /* 0x0005e2000ba0000a */
[----:B------:R2:W-:Y:S01]  /*41f0*/  UTCHMMA.2CTA gdesc[UR36], gdesc[UR34], tmem[UR10], tmem[UR22], idesc[UR23], UPT ;  /* 0x00ff1622240075ea */ /* 0x0005e2000ba0000a */
[----:B------:R2:W-:Y:S01]  /*4200*/  UTCBAR.2CTA.MULTICAST [UR6], URZ, UR12 ;  /* 0x000000ff060073e9 */ /* 0x0005e2000820080c */
[----:B------:R-:W-:Y:S01]  /*4210*/  UMOV UR46, UR16 ;  /* 0x00000010002e7c82 */ /* 0x000fe20008000000 */
[----:B------:R-:W-:Y:S05]  /*4220*/  BRA.U UP0, `(.L_x_83) ;  /* 0xfffffffd00507547 */ /* 0x000fea000b83ffff */
.L_x_80:
[----:B------:R-:W-:Y:S01]  /*4230*/  UIADD3 UR7, UPT, UPT, UR7, 0x140, URZ ;  /* 0x0000014007077890 */ /* 0x000fe2000fffe0ff */
[----:B------:R-:W-:-:S08]  /*4240*/  UMOV UR15, UR14 ;  /* 0x0000000e000f7c82 */ /* 0x000fd00008000000 */
[----:B------:R4:W-:Y:S01]  /*4250*/  UTCBAR.2CTA.MULTICAST [UR7], URZ, UR11 ;  /* 0x000000ff070073e9 */ /* 0x0009e2000820080b */
[----:B------:R-:W-:Y:S02]  /*4260*/  NOP ;  /* 0x0000000000007918 */ /* 0x000fe40000000000 */
.L_x_78:
[----:B------:R-:W-:Y:S01]  /*4270*/  UIADD3 UR17, UPT, UPT, UR17, 0x1, URZ ;  /* 0x0000000111117890 */ /* 0x000fe2000fffe0ff */
[----:B------:R-:W-:-:S03]  /*4280*/  ISETP.NE.AND P0, PT, R8, 0x2, PT ;  /* 0x000000020800780c */ /* 0x000fc60003f05270 */
[----:B------:R-:W-:Y:S01]  /*4290*/  UISETP.NE.AND UP0, UPT, UR17, 0x4, UPT ;  /* 0x000000041100788c */ /* 0x000fe2000bf05270 */
[----:B-12---:R-:W-:Y:S02]  /*42a0*/  SEL R0, RZ, 0x1, P0 ;  /* 0x00000001ff007807 */ /* 0x006fe40000000000 */
[----:B------:R-:W-:Y:S01]  /*42b0*/  SEL R8, R8, RZ, P0 ;  /* 0x000000ff08087207 */ /* 0x000fe20000000000 */
[----:B------:R-:W-:Y:S01]  /*42c0*/  USEL UR6, URZ, 0x1, UP0 ;  /* 0x00000001ff067887 */ /* 0x000fe20008000000 */
[----:B------:R-:W-:Y:S01]  /*42d0*/  LOP3.LUT R3, R3, R0, RZ, 0x3c, !PT ;  /* 0x0000000003037212 */ /* 0x000fe200078e3cff */
[----:B------:R-:W-:-:S04]  /*42e0*/  USEL UR17, UR17, URZ, UP0 ;  /* 0x000000ff11117287 */ /* 0x000fc80008000000 */
[----:B------:R-:W-:Y:S01]  /*42f0*/  LOP3.LUT R9, R9, UR6, RZ, 0x3c, !PT ;  /* 0x0000000609097c12 */ /* 0x000fe2000f8e3cff */
[----:B------:R-:W-:Y:S07]  /*4300*/  @P1 BRA `(.L_x_84) ;  /* 0xfffffff800881947 */ /* 0x000fee000383ffff */
[----:B------:R-:W1:Y:S01]  /*4310*/  S2UR UR4, SR_CgaCtaId ;  /* 0x00000000000479c3 */ /* 0x000e620000008800 */
[----:B------:R-:W-:Y:S01]  /*4320*/  ELECT P0, URZ, PT ;  /* 0x0000000000ff782f */ /* 0x000fe20003800000 */
[----:B------:R-:W-:Y:S01]  /*4330*/  HFMA2 R0, -RZ, RZ, 0, 5.9604644775390625e-08 ;  /* 0x00000001ff007431 */ /* 0x000fe200000001ff */
[----:B------:R-:W-:-:S05]  /*4340*/  UMOV UR6, 0x40 ;  /* 0x0000004000067882 */ /* 0x000fca0000000000 */
[----:B------:R-:W-:Y:S01]  /*4350*/  UVIRTCOUNT.DEALLOC.SMPOOL 0x80 ;  /* 0x000000800000784c */ /* 0x000fe20000000000 */
[----:B------:R-:W-:Y:S02]  /*4360*/  UISETP.NE.AND UP0, UPT, UR9, URZ, UPT ;  /* 0x000000ff0900728c */ /* 0x000fe4000bf05270 */
[----:B-1----:R-:W-:-:S09]  /*4370*/  ULEA UR4, UR4, UR6, 0x18 ;  /* 0x0000000604047291 */ /* 0x002fd2000f8ec0ff */
[----:B------:R1:W-:Y:S01]  /*4380*/  @P0 STS.U8 [UR4+0x1c], R0 ;  /* 0x00001c00ff000988 */ /* 0x0003e20008000004 */
[----:B------:R-:W-:Y:S05]  /*4390*/  BRA.U UP0, `(.L_x_85) ;  /* 0x0000000100a07547 */ /* 0x000fea000b800000 */
[----:B------:R-:W-:Y:S01]  /*43a0*/  UIADD3 UR6, UPT, UPT, UR5, 0x160, URZ ;  /* 0x0000016005067890 */ /* 0x000fe2000fffe0ff */
[----:B------:R-:W-:-:S03]  /*43b0*/  SHF.L.U32 R3, R9, 0x1f, RZ ;  /* 0x0000001f09037819 */ /* 0x000fc600000006ff */
[----:B----4-:R-:W-:-:S09]  /*43c0*/  ULEA UR7, UR17, UR6, 0x3 ;  /* 0x0000000611077291 */ /* 0x010fd2000f8e18ff */
[----:B------:R-:W2:Y:S02]  /*43d0*/  SYNCS.PHASECHK.TRANS64.TRYWAIT P0, [UR7], R3 ;  /* 0x00000003ff0075a7 */ /* 0x000ea40008001107 */
[----:B--2---:R-:W-:Y:S05]  /*43e0*/  @!P0 BRA `(.L_x_86) ;  /* 0x0000005400648947 */ /* 0x004fea0003800000 */
.L_x_200:
        /* <DEDUP_REMOVED lines=9> */
.L_x_202:
        /* <DEDUP_REMOVED lines=9> */
.L_x_204:
[----:B------:R-:W-:-:S04]  /*4510*/  UIADD3 UR9, UPT, UPT, UR9, 0x1, URZ ;  /* 0x0000000109097890 */ /* 0x000fc8000fffe0ff */
[----:B------:R-:W-:-:S04]  /*4520*/  UISETP.NE.AND UP1, UPT, UR9, 0x4, UPT ;  /* 0x000000040900788c */ /* 0x000fc8000bf25270 */
[----:B------:R-:W-:Y:S02]  /*4530*/  USEL UR7, URZ, 0x1, UP1 ;  /* 0x00000001ff077887 */ /* 0x000fe40008800000 */
[----:B------:R-:W-:-:S04]  /*4540*/  USEL UR9, UR9, URZ, UP1 ;  /* 0x000000ff09097287 */ /* 0x000fc80008800000 */
[----:B------:R-:W-:Y:S01]  /*4550*/  ULEA UR9, UR9, UR6, 0x3 ;  /* 0x0000000609097291 */ /* 0x000fe2000f8e18ff */
[----:B-1----:R-:W-:-:S04]  /*4560*/  LOP3.LUT R3, R2, UR7, RZ, 0x3c, !PT ;  /* 0x0000000702037c12 */ /* 0x002fc8000f8e3cff */
[----:B------:R-:W-:Y:S01]  /*4570*/  SHF.L.U32 R3, R3, 0x1f, RZ ;  /* 0x0000001f03037819 */ /* 0x000fe200000006ff */
[----:B------:R-:W-:-:S04]  /*4580*/  IMAD.U32 R0, RZ, RZ, UR9 ;  /* 0x00000009ff007e24 */ /* 0x000fc8000f8e00ff */
[----:B------:R1:W2:Y:S03]  /*4590*/  SYNCS.PHASECHK.TRANS64.TRYWAIT P0, [R0+URZ], R3 ;  /* 0x00000003000075a7 */ /* 0x0002a600080011ff */
[----:B--2---:R-:W-:Y:S05]  /*45a0*/  @!P0 NANOSLEEP.SYNCS 0x989680 ;  /* 0x009896800000895d */ /* 0x004fea0003900000 */
[----:B------:R-:W2:Y:S02]  /*45b0*/  @!P0 SYNCS.PHASECHK.TRANS64 P0, [R0+URZ], R3 ;  /* 0x00000003000085a7 */ /* 0x000ea400080010ff */
[----:B--2---:R-:W-:Y:S05]  /*45c0*/  @P0 BRA `(.L_x_89) ;  /* 0x0000000000200947 */ /* 0x004fea0003800000 */
.L_x_90:
[----:B--2---:R2:W4:Y:S02]  /*45d0*/  SYNCS.PHASECHK.TRANS64.TRYWAIT P0, [R0+URZ], R3 ;  /* 0x00000003000075a7 */ /* 0x00452400080011ff */
[----:B----4-:R-:W-:Y:S05]  /*45e0*/  @!P0 NANOSLEEP.SYNCS 0x989680 ;  /* 0x009896800000895d */ /* 0x010fea0003900000 */
[----:B------:R-:W4:Y:S02]  /*45f0*/  @!P0 SYNCS.PHASECHK.TRANS64 P0, [R0+URZ], R3 ;  /* 0x00000003000085a7 */ /* 0x000f2400080010ff */
[----:B----4-:R-:W-:Y:S05]  /*4600*/  @!P0 BRA `(.L_x_90) ;  /* 0xfffffffc00f08947 */ /* 0x010fea000383ffff */
[----:B------:R-:W-:Y:S05]  /*4610*/  BRA `(.L_x_89) ;  /* 0x00000000000c7947 */ /* 0x000fea0003800000 */
.L_x_85:
[----:B------:R-:W-:-:S04]  /*4620*/  UIADD3 UR6, UPT, UPT, UR5, 0x1a0, URZ ;  /* 0x000001a005067890 */ /* 0x000fc8000fffe0ff */
[----:B------:R-:W-:-:S09]  /*4630*/  UPRMT UR6, UR8, 0x654, UR6 ;  /* 0x0000065408067896 */ /* 0x000fd20008000006 */
[----:B------:R-:W-:Y:S03]  /*4640*/  SYNCS.ARRIVE.TRANS64.RED.A1T0 RZ, [UR6], RZ ;  /* 0x000000ffffff79a7 */ /* 0x000fe60008100406 */
.L_x_89:
[----:B-12---:R-:W-:Y:S01]  /*4650*/  SHF.L.U32 R3, RZ, 0x1f, RZ ;  /* 0x0000001fff037819 */ /* 0x006fe200000006ff */
[----:B------:R-:W-:Y:S01]  /*4660*/  UIADD3 UR6, UPT, UPT, UR5, 0x1a0, URZ ;  /* 0x000001a005067890 */ /* 0x000fe2000fffe0ff */
[----:B------:R-:W-:Y:S02]  /*4670*/  PLOP3.LUT P0, PT, PT, PT, UP0, 0x80, 0x8 ;  /* 0x000000000008781c */ /* 0x000fe40003f0f008 */
[----:B------:R-:W1:Y:S02]  /*4680*/  SYNCS.PHASECHK.TRANS64.TRYWAIT P1, [UR5+0x1a0], R3 ;  /* 0x0001a003ff0075a7 */ /* 0x000e640008021105 */
[----:B-1----:R-:W-:Y:S09]  /*4690*/  @!P1 BRA `(.L_x_91) ;  /* 0x0000005400009947 */ /* 0x002ff20003800000 */
.L_x_206:
[----:B------:R-:W-:Y:S01]  /*46a0*/  @!UP0 UPRMT UR6, UR8, 0x654, UR6 ;  /* 0x0000065408068896 */ /* 0x000fe20008000006 */
[----:B------:R-:W-:Y:S02]  /*46b0*/  UMOV UR5, 0x1 ;  /* 0x0000000100057882 */ /* 0x000fe40000000000 */
[----:B------:R-:W-:-:S06]  /*46c0*/  UMOV UR8, 0xffff ;  /* 0x0000ffff00087882 */ /* 0x000fcc0000000000 */
[----:B------:R-:W-:Y:S01]  /*46d0*/  @!P0 SYNCS.ARRIVE.TRANS64.RED.A1T0 RZ, [UR6], RZ ;  /* 0x000000ffffff89a7 */ /* 0x000fe20008100406 */
[----:B------:R-:W-:Y:S01]  /*46e0*/  NOP ;  /* 0x0000000000007918 */ /* 0x000fe20000000000 */
[----:B-1----:R-:W1:Y:S01]  /*46f0*/  LDS R0, [UR4+0x14] ;  /* 0x00001404ff007984 */ /* 0x002e620008000800 */
[----:B------:R-:W-:-:S04]  /*4700*/  ULOP3.LUT UR6, UR21, 0xffff, URZ, 0xc0, !UPT ;  /* 0x0000ffff15067892 */ /* 0x000fc8000f8ec0ff */
[----:B------:R-:W-:-:S04]  /*4710*/  USHF.R.U32.HI UR6, URZ, 0x5, UR6 ;  /* 0x00000005ff067899 */ /* 0x000fc80008011606 */
[----:B------:R-:W-:Y:S02]  /*4720*/  USHF.L.U32 UR8, UR8, UR6, URZ ;  /* 0x0000000608087299 */ /* 0x000fe400080006ff */
[----:B------:R-:W-:-:S04]  /*4730*/  USHF.L.U32 UR5, UR5, UR6, URZ ;  /* 0x0000000605057299 */ /* 0x000fc800080006ff */
[----:B-1----:R-:W-:-:S04]  /*4740*/  LOP3.LUT R0, R0, UR8, RZ, 0xc0, !PT ;  /* 0x0000000800007c12 */ /* 0x002fc8000f8ec0ff */
[----:B------:R-:W-:-:S13]  /*4750*/  ISETP.NE.AND P0, PT, R0, UR8, PT ;  /* 0x0000000800007c0c */ /* 0x000fda000bf05270 */
[----:B------:R-:W-:Y:S05]  /*4760*/  @P0 BRA `(.L_x_92) ;  /* 0x0000000000580947 */ /* 0x000fea0003800000 */
[----:B------:R-:W1:Y:S02]  /*4770*/  LDS R0, [UR4+0x18] ;  /* 0x00001804ff007984 */ /* 0x000e640008000800 */
[----:B-1----:R-:W-:-:S04]  /*4780*/  LOP3.LUT R0, R0, UR5, RZ, 0xc0, !PT ;  /* 0x0000000500007c12 */ /* 0x002fc8000f8ec0ff */
[----:B------:R-:W-:-:S13]  /*4790*/  ISETP.NE.AND P0, PT, R0, UR5, PT ;  /* 0x0000000500007c0c */ /* 0x000fda000bf05270 */
[----:B------:R-:W-:Y:S05]  /*47a0*/  @P0 BRA `(.L_x_93) ;  /* 0x00000000003c0947 */ /* 0x000fea0003800000 */
[----:B------:R-:W1:Y:S01]  /*47b0*/  S2R R2, SR_LANEID ;  /* 0x0000000000027919 */ /* 0x000e620000000000 */
[----:B------:R-:W-:Y:S01]  /*47c0*/  ULOP3.LUT UR8, URZ, UR8, URZ, 0x33, !UPT ;  /* 0x00000008ff087292 */ /* 0x000fe2000f8e33ff */
[----:B------:R-:W-:Y:S01]  /*47d0*/  LOP3.LUT R4, RZ, UR5, RZ, 0x33, !PT ;  /* 0x00000005ff047c12 */ /* 0x000fe2000f8e33ff */
[----:B----4-:R-:W-:Y:S02]  /*47e0*/  VOTEU.ANY UR7, UPT, PT ;  /* 0x0000000000077886 */ /* 0x010fe400038e0100 */
[----:B------:R-:W-:Y:S01]  /*47f0*/  UFLO.U32 UR7, UR7 ;  /* 0x00000007000772bd */ /* 0x000fe200080e0000 */
[----:B------:R-:W2:Y:S01]  /*4800*/  REDUX UR5, R4 ;  /* 0x00000000040573c4 */ /* 0x000ea20000000000 */
[----:B------:R-:W-:-:S06]  /*4810*/  IMAD.U32 R0, RZ, RZ, UR8 ;  /* 0x00000008ff007e24 */ /* 0x000fcc000f8e00ff */
[----:B------:R4:W-:Y:S01]  /*4820*/  UTCATOMSWS.AND URZ, UR8 ;  /* 0x0000000800ff79e3 */ /* 0x0009e20008000000 */
[----:B------:R-:W3:Y:S01]  /*4830*/  REDUX UR6, R0 ;  /* 0x00000000000673c4 */ /* 0x000ee20000000000 */
[----:B-1----:R-:W-:Y:S01]  /*4840*/  ISETP.EQ.U32.AND P0, PT, R2, UR7, PT ;  /* 0x0000000702007c0c */ /* 0x002fe2000bf02070 */
[----:B--2---:R-:W-:Y:S01]  /*4850*/  IMAD.U32 R2, RZ, RZ, UR5 ;  /* 0x00000005ff027e24 */ /* 0x004fe2000f8e00ff */
[----:B---3--:R-:W-:-:S11]  /*4860*/  MOV R3, UR6 ;  /* 0x0000000600037c02 */ /* 0x008fd60008000f00 */
[----:B------:R4:W-:Y:S04]  /*4870*/  @P0 ATOMS.AND RZ, [UR4+0x14], R3 ;  /* 0x00001403ffff098c */ /* 0x0009e8000a800004 */
[----:B------:R4:W-:Y:S01]  /*4880*/  @P0 ATOMS.AND RZ, [UR4+0x18], R2 ;  /* 0x00001802ffff098c */ /* 0x0009e2000a800004 */
[----:B------:R-:W-:Y:S05]  /*4890*/  BRA `(.L_x_94) ;  /* 0x0000000000147947 */ /* 0x000fea0003800000 */
.L_x_93:
[----:B------:R-:W-:Y:S02]  /*48a0*/  MOV R2, 0x48c0 ;  /* 0x000048c000027802 */ /* 0x000fe40000000f00 */
[----:B---345:R-:W-:Y:S05]  /*48b0*/  CALL.REL.NOINC `($__internal_0_$__cuda_sm10x_tcgen05_guardrail_trap_col_being_dealloced_not_returned_by_alloc) ;  /* 0x0000005400e07944 */ /* 0x038fea0003c00000 */
[----:B------:R-:W-:Y:S05]  /*48c0*/  BRA `(.L_x_94) ;  /* 0x0000000000087947 */ /* 0x000fea0003800000 */
.L_x_92:
[----:B------:R-:W-:Y:S02]  /*48d0*/  MOV R2, 0x48f0 ;  /* 0x000048f000027802 */ /* 0x000fe40000000f00 */
[----:B---345:R-:W-:Y:S05]  /*48e0*/  CALL.REL.NOINC `($__internal_2_$__cuda_sm10x_tcgen05_guardrail_trap_unallocated_columns_being_dealloced) ;  /* 0x0000005400ec7944 */ /* 0x038fea0003c00000 */
.L_x_94:
[----:B------:R-:W-:Y:S01]  /*48f0*/  NOP ;  /* 0x0000000000007918 */ /* 0x000fe20000000000 */
[----:B----4-:R-:W-:Y:S05]  /*4900*/  EXIT ;  /* 0x000000000000794d */ /* 0x010fea0003800000 */
.L_x_65:
[----:B------:R-:W-:-:S09]  /*4910*/  UISETP.NE.OR UP4, UPT, UR10, 0x3, !UP4 ;  /* 0x000000030a00788c */ /* 0x000fd2000e785670 */
[----:B------:R-:W-:Y:S05]  /*4920*/  BRA.U UP4, `(.L_x_95) ;  /* 0x00000011046c7547 */ /* 0x000fea000b800000 */
[----:B------:R-:W1:Y:S01]  /*4930*/  LDC R0, c[0x0][0xb30] ;  /* 0x0002cc00ff007b82 */ /* 0x000e620000000800 */
[----:B------:R-:W-:Y:S01]  /*4940*/  UMOV UR4, 0x400 ;  /* 0x0000040000047882 */ /* 0x000fe20000000000 */
[----:B------:R-:W-:Y:S01]  /*4950*/  HFMA2 R34, -RZ, RZ, 0, 0 ;  /* 0x00000000ff227431 */ /* 0x000fe200000001ff */
[----:B------:R-:W-:Y:S01]  /*4960*/  ULEA UR4, UR37, UR4, 0x18 ;  /* 0x0000000425047291 */ /* 0x000fe2000f8ec0ff */
[----:B------:R-:W-:Y:S01]  /*4970*/  IMAD.MOV.U32 R37, RZ, RZ, 0x1 ;  /* 0x00000001ff257424 */ /* 0x000fe200078e00ff */
[----:B------:R-:W-:Y:S01]  /*4980*/  MOV R27, 0x1000 ;  /* 0x00001000001b7802 */ /* 0x000fe20000000f00 */
[----:B------:R-:W-:Y:S01]  /*4990*/  IMAD.MOV.U32 R36, RZ, RZ, RZ ;  /* 0x000000ffff247224 */ /* 0x000fe200078e00ff */
[----:B------:R-:W-:Y:S01]  /*49a0*/  UIADD3 UR5, UPT, UPT, UR4, 0xe8, URZ ;  /* 0x000000e804057890 */ /* 0x000fe2000fffe0ff */
[----:B------:R-:W2:Y:S01]  /*49b0*/  LDC R25, c[0x0][0x370] ;  /* 0x0000dc00ff197b82 */ /* 0x000ea20000000800 */
[----:B------:R-:W-:Y:S02]  /*49c0*/  UPLOP3.LUT UP0, UPT, UPT, UPT, UPT, 0x40, 0x4 ;  /* 0x000000000004789c */ /* 0x000fe40003f0e870 */
[----:B------:R-:W-:-:S02]  /*49d0*/  UIADD3 UR41, UPT, UPT, UR4, 0xd0, URZ ;  /* 0x000000d004297890 */ /* 0x000fc4000fffe0ff */
[----:B------:R-:W-:Y:S02]  /*49e0*/  UIADD3 UR33, UPT, UPT, UR4, 0xd8, URZ ;  /* 0x000000d804217890 */ /* 0x000fe4000fffe0ff */
[----:B------:R-:W-:Y:S01]  /*49f0*/  UIADD3 UR25, UPT, UPT, UR4, 0xe0, URZ ;  /* 0x000000e004197890 */ /* 0x000fe2000fffe0ff */
[----:B------:R-:W3:Y:S01]  /*4a00*/  LDC R2, c[0x0][0xb0c] ;  /* 0x0002c300ff027b82 */ /* 0x000ee20000000800 */
[----:B------:R-:W-:-:S07]  /*4a10*/  UPRMT UR5, UR37, 0x654, UR5 ;  /* 0x0000065425057896 */ /* 0x000fce0008000005 */
[----:B------:R-:W4:Y:S01]  /*4a20*/  LDC R24, c[0x0][0xb20] ;  /* 0x0002c800ff187b82 */ /* 0x000f220000000800 */
[----:B-1----:R-:W-:-:S07]  /*4a30*/  ISETP.NE.AND P1, PT, R0, 0x1, PT ;  /* 0x000000010000780c */ /* 0x002fce0003f25270 */
[----:B------:R-:W1:Y:S08]  /*4a40*/  LDC.64 R38, c[0x0][0x348] ;  /* 0x0000d200ff267b82 */ /* 0x000e700000000a00 */
[----:B------:R-:W1:Y:S08]  /*4a50*/  LDC.64 R16, c[0x0][0x888] ;  /* 0x00022200ff107b82 */ /* 0x000e700000000a00 */
[----:B------:R-:W1:Y:S08]  /*4a60*/  LDC.64 R22, c[0x0][0xb10] ;  /* 0x0002c400ff167b82 */ /* 0x000e700000000a00 */
[----:B------:R-:W1:Y:S08]  /*4a70*/  LDC.64 R6, c[0x0][0xb18] ;  /* 0x0002c600ff067b82 */ /* 0x000e700000000a00 */
[----:B------:R-:W1:Y:S08]  /*4a80*/  LDC.64 R4, c[0x0][0xb28] ;  /* 0x0002ca00ff047b82 */ /* 0x000e700000000a00 */
[----:B------:R-:W1:Y:S08]  /*4a90*/  LDC.64 R18, c[0x0][0x890] ;  /* 0x00022400ff127b82 */ /* 0x000e700000000a00 */
[----:B--2345:R-:W1:Y:S02]  /*4aa0*/  LDC R32, c[0x0][0x374] ;  /* 0x0000dd00ff207b82 */ /* 0x03ce640000000800 */
.L_x_106:
[----:B------:R-:W-:Y:S02]  /*4ab0*/  LEA R0, R36, UR4, 0x3 ;  /* 0x0000000424007c11 */ /* 0x000fe4000f8e18ff */
[----:B------:R-:W-:Y:S02]  /*4ac0*/  SHF.L.U32 R3, R34, 0x1f, RZ ;  /* 0x0000001f22037819 */ /* 0x000fe400000006ff */
[----:B------:R-:W-:Y:S02]  /*4ad0*/  LEA R28, R36, UR4, 0x4 ;  /* 0x00000004241c7c11 */ /* 0x000fe4000f8e20ff */
[----:B--2---:R-:W2:Y:S02]  /*4ae0*/  SYNCS.PHASECHK.TRANS64.TRYWAIT P0, [R0+URZ+0x120], R3 ;  /* 0x00012003000075a7 */ /* 0x004ea400080011ff */
[----:B--2---:R-:W-:Y:S05]  /*4af0*/  @!P0 BRA `(.L_x_96) ;  /* 0x0000005000008947 */ /* 0x004fea0003800000 */
.L_x_207:
[----:B------:R-:W-:Y:S01]  /*4b00*/  ISETP.GE.AND P0, PT, R26, 0x1, PT ;  /* 0x000000011a00780c */ /* 0x000fe20003f06270 */
[----:B------:R-:W3:Y:S01]  /*4b10*/  LDS.128 R28, [R28+0x1b0] ;  /* 0x0001b0001c1c7984 */ /* 0x000ee20000000c00 */
[----:B--2---:R-:W-:Y:S01]  /*4b20*/  VIADD R0, R0, 0x130 ;  /* 0x0000013000007836 */ /* 0x004fe20000000000 */
[----:B------:R-:W-:Y:S01]  /*4b30*/  @!PT LDS RZ, [RZ] ;  /* 0x00000000fffff984 */ /* 0x000fe20000000800 */
[----:B------:R-:W-:Y:S01]  /*4b40*/  @!PT LDS RZ, [RZ] ;  /* 0x00000000fffff984 */ /* 0x000fe20000000800 */
[----:B------:R-:W-:Y:S01]  /*4b50*/  @!PT LDS RZ, [RZ] ;  /* 0x00000000fffff984 */ /* 0x000fe20000000800 */
[----:B------:R-:W-:Y:S01]  /*4b60*/  @!PT LDS RZ, [RZ] ;  /* 0x00000000fffff984 */ /* 0x000fe20000000800 */
[----:B------:R2:W-:Y:S06]  /*4b70*/  MEMBAR.ALL.CTA ;  /* 0x0000000000007992 */ /* 0x0005ec0000008000 */
[----:B--2---:R-:W2:Y:S01]  /*4b80*/  FENCE.VIEW.ASYNC.S ;  /* 0x00000000000073c6 */ /* 0x004ea20000000000 */
[----:B------:R-:W-:Y:S04]  /*4b90*/  PRMT R0, RZ, 0x654, R0 ;  /* 0x00000654ff007816 */ /* 0x000fe80000000000 */
[----:B--2---:R2:W-:Y:S01]  /*4ba0*/  SYNCS.ARRIVE.TRANS64.RED.A1T0 RZ, [R0+URZ], RZ ;  /* 0x000000ff00ff79a7 */ /* 0x0045e200081004ff */
[----:B---3--:R-:W-:Y:S11]  /*4bb0*/  LOP3.LUT P3, RZ, R30, 0x1, RZ, 0xc0, !PT ;  /* 0x000000011eff7812 */ /* 0x008ff6000786c0ff */
[----:B------:R-:W-:Y:S02]  /*4bc0*/  @!UPT UIADD3 URZ, UPT, UPT, URZ, URZ, URZ ;  /* 0x000000fffffff290 */ /* 0x000fe4000fffe0ff */
[----:B------:R-:W-:Y:S02]  /*4bd0*/  @P3 MOV R13, R28 ;  /* 0x0000001c000d3202 */ /* 0x000fe40000000f00 */
[----:B------:R-:W-:Y:S01]  /*4be0*/  @P3 LOP3.LUT R8, R29, 0xffff, RZ, 0xc0, !PT ;  /* 0x0000ffff1d083812 */ /* 0x000fe200078ec0ff */
[----:B--2---:R-:W-:Y:S06]  /*4bf0*/  @!P0 BRA `(.L_x_97) ;  /* 0x0000000000a48947 */ /* 0x004fec0003800000 */
[----:B-1----:R-:W-:Y:S01]  /*4c00*/  IMAD.HI.U32 R41, R32, R7, RZ ;  /* 0x0000000720297227 */ /* 0x002fe200078e00ff */
[----:B------:R-:W-:Y:S02]  /*4c10*/  ISETP.NE.AND P0, PT, R6, 0x1, PT ;  /* 0x000000010600780c */ /* 0x000fe40003f05270 */
[----:B------:R-:W-:Y:S01]  /*4c20*/  ISETP.NE.AND P2, PT, R26, 0x1, PT ;  /* 0x000000011a00780c */ /* 0x000fe20003f45270 */
[----:B------:R-:W-:Y:S01]  /*4c30*/  IMAD.HI.U32 R40, R25, R22, RZ ;  /* 0x0000001619287227 */ /* 0x000fe200078e00ff */
[----:B------:R-:W-:Y:S02]  /*4c40*/  SHF.R.U32.HI R41, RZ, R24, R41 ;  /* 0x00000018ff297219 */ /* 0x000fe40000011629 */
[----:B------:R-:W-:Y:S01]  /*4c50*/  ISETP.NE.AND P4, PT, R2, 0x1, PT ;  /* 0x000000010200780c */ /* 0x000fe20003f85270 */
[----:B------:R-:W-:Y:S01]  /*4c60*/  IMAD.HI.U32 R42, R13, R22, RZ ;  /* 0x000000160d2a7227 */ /* 0x000fe200078e00ff */
[----:B------:R-:W-:Y:S02]  /*4c70*/  SHF.R.U32.HI R40, RZ, R23, R40 ;  /* 0x00000017ff287219 */ /* 0x000fe40000011628 */
[----:B------:R-:W-:Y:S01]  /*4c80*/  SEL R3, R32, R41, !P0 ;  /* 0x0000002920037207 */ /* 0x000fe20004000000 */
[C---:B------:R-:W-:Y:S01]  /*4c90*/  IMAD.HI.U32 R41, R8.reuse, R7, RZ ;  /* 0x0000000708297227 */ /* 0x040fe200078e00ff */
[----:B------:R-:W-:Y:S02]  /*4ca0*/  SEL R11, R25, R40, !P4 ;  /* 0x00000028190b7207 */ /* 0x000fe40006000000 */
[----:B------:R-:W-:Y:S01]  /*4cb0*/  SHF.R.U32.HI R42, RZ, R23, R42 ;  /* 0x00000017ff2a7219 */ /* 0x000fe2000001162a */
[----:B------:R-:W-:Y:S01]  /*4cc0*/  IMAD.HI.U32 R44, R3, R4, RZ ;  /* 0x00000004032c7227 */ /* 0x000fe200078e00ff */
[----:B------:R-:W-:Y:S03]  /*4cd0*/  SHF.R.U32.HI R41, RZ, R24, R41 ;  /* 0x00000018ff297219 */ /* 0x000fe60000011629 */
[----:B------:R-:W-:Y:S01]  /*4ce0*/  IMAD.HI.U32 R40, R11, R4, RZ ;  /* 0x000000040b287227 */ /* 0x000fe200078e00ff */
[----:B------:R-:W-:Y:S02]  /*4cf0*/  @P2 SHF.R.U32.HI R3, RZ, R5, R44 ;  /* 0x00000005ff032219 */ /* 0x000fe4000001162c */
[----:B------:R-:W-:Y:S02]  /*4d00*/  SEL R9, R8, R41, !P0 ;  /* 0x0000002908097207 */ /* 0x000fe40004000000 */
[----:B------:R-:W-:Y:S01]  /*4d10*/  @P2 SHF.R.U32.HI R11, RZ, R5, R40 ;  /* 0x00000005ff0b2219 */ /* 0x000fe20000011628 */
[C---:B------:R-:W-:Y:S01]  /*4d20*/  IMAD R10, R26.reuse, R3, RZ ;  /* 0x000000031a0a7224 */ /* 0x040fe200078e02ff */
[----:B------:R-:W-:Y:S01]  /*4d30*/  SEL R3, R13, R42, !P4 ;  /* 0x0000002a0d037207 */ /* 0x000fe20006000000 */
[C---:B------:R-:W-:Y:S03]  /*4d40*/  IMAD.HI.U32 R14, R9.reuse, R4, RZ ;  /* 0x00000004090e7227 */ /* 0x040fe600078e00ff */
[----:B------:R-:W-:Y:S01]  /*4d50*/  ISETP.GE.AND P0, PT, R9, R10, PT ;  /* 0x0000000a0900720c */ /* 0x000fe20003f06270 */
[C---:B------:R-:W-:Y:S01]  /*4d60*/  IMAD R12, R26.reuse, R11, RZ ;  /* 0x0000000b1a0c7224 */ /* 0x040fe200078e02ff */
[-C--:B------:R-:W-:Y:S04]  /*4d70*/  SHF.R.U32.HI R14, RZ, R5.reuse, R14 ;  /* 0x00000005ff0e7219 */ /* 0x080fe8000001160e */
[----:B------:R-:W-:Y:S02]  /*4d80*/  ISETP.GE.OR P0, PT, R3, R12, P0 ;  /* 0x0000000c0300720c */ /* 0x000fe40000706670 */
[----:B------:R-:W-:Y:S05]  /*4d90*/  SEL R15, R9, R14, !P2 ;  /* 0x0000000e090f7207 */ /* 0x000fea0005000000 */
[----:B------:R-:W-:Y:S04]  /*4da0*/  IMAD.MOV R14, RZ, RZ, -R15 ;  /* 0x000000ffff0e7224 */ /* 0x000fe800078e0a0f */
[----:B------:R-:W-:Y:S02]  /*4db0*/  IMAD R14, R26, R14, R9 ;  /* 0x0000000e1a0e7224 */ /* 0x000fe400078e0209 */
[C---:B------:R-:W-:Y:S05]  /*4dc0*/  @!P0 IMAD.HI.U32 R10, R3.reuse, R4, RZ ;  /* 0x00000004030a8227 */ /* 0x040fea00078e00ff */
[----:B------:R-:W-:Y:S04]  /*4dd0*/  @!P0 SHF.R.U32.HI R10, RZ, R5, R10 ;  /* 0x00000005ff0a8219 */ /* 0x000fe8000001160a */
[----:B------:R-:W-:Y:S01]  /*4de0*/  @!P0 SEL R0, R3, R10, !P2 ;  /* 0x0000000a03008207 */ /* 0x000fe20005000000 */
[----:B------:R-:W-:Y:S03]  /*4df0*/  IMAD.MOV R10, RZ, RZ, -R3 ;  /* 0x000000ffff0a7224 */ /* 0x000fe600078e0a03 */
[----:B------:R-:W-:Y:S01]  /*4e00*/  @!P0 IADD3 R15, PT, PT, R15, -R0, RZ ;  /* 0x800000000f0f8210 */ /* 0x000fe20007ffe0ff */
[----:B------:R-:W-:Y:S01]  /*4e10*/  @!P0 IMAD R0, R11, R14, R0 ;  /* 0x0000000e0b008224 */ /* 0x000fe200078e0200 */
[----:B------:R-:W-:Y:S01]  /*4e20*/  IADD3 R11, PT, PT, -R9, RZ, RZ ;  /* 0x000000ff090b7210 */ /* 0x000fe20007ffe1ff */
[----:B------:R-:W-:Y:S02]  /*4e30*/  IMAD R13, R2, R10, R13 ;  /* 0x0000000a020d7224 */ /* 0x000fe400078e020d */
[----:B------:R-:W-:Y:S02]  /*4e40*/  @!P0 IMAD R9, R15, R26, R3 ;  /* 0x0000001a0f098224 */ /* 0x000fe400078e0203 */
[----:B------:R-:W-:Y:S02]  /*4e50*/  @!P0 IMAD.MOV.U32 R3, RZ, RZ, R0 ;  /* 0x000000ffff038224 */ /* 0x000fe400078e0000 */
[----:B------:R-:W-:Y:S02]  /*4e60*/  IMAD R8, R6, R11, R8 ;  /* 0x0000000b06087224 */ /* 0x000fe400078e0208 */
[----:B------:R-:W-:Y:S02]  /*4e70*/  IMAD R13, R3, R2, R13 ;  /* 0x00000002030d7224 */ /* 0x000fe400078e020d */
[----:B------:R-:W-:Y:S02]  /*4e80*/  IMAD R8, R9, R6, R8 ;  /* 0x0000000609087224 */ /* 0x000fe400078e0208 */
.L_x_97:
[----:B------:R-:W-:Y:S05]  /*4e90*/  BRA.U UP0, `(.L_x_98) ;  /* 0x0000000100107547 */ /* 0x000fea000b800000 */
[----:B------:R-:W-:Y:S04]  /*4ea0*/  MOV R0, UR6 ;  /* 0x0000000600007c02 */ /* 0x000fe80008000f00 */
[----:B------:R-:W-:Y:S04]  /*4eb0*/  SHF.L.U32 R3, R0, 0x1f, RZ ;  /* 0x0000001f00037819 */ /* 0x000fe800000006ff */
[----:B------:R-:W2:Y:S02]  /*4ec0*/  SYNCS.PHASECHK.TRANS64.TRYWAIT P0, [UR4+0x118], R3 ;  /* 0x00011803ff0075a7 */ /* 0x000ea40008001104 */
[----:B--2---:R-:W-:Y:S05]  /*4ed0*/  @!P0 BRA `(.L_x_99) ;  /* 0x0000004c001c8947 */ /* 0x004fea0003800000 */
.L_x_98:
[----:B-1----:R-:W-:Y:S02]  /*4ee0*/  ISETP.NE.U32.AND P0, PT, R18, RZ, PT ;  /* 0x000000ff1200720c */ /* 0x002fe40003f05070 */
[----:B------:R-:W-:Y:S02]  /*4ef0*/  R2UR UR42, R20 ;  /* 0x00000000142a72ca */ /* 0x000fe400000e0000 */
[----:B------:R-:W-:Y:S02]  /*4f00*/  R2UR UR43, R21 ;  /* 0x00000000152b72ca */ /* 0x000fe400000e0000 */
[----:B------:R-:W-:Y:S02]  /*4f10*/  ISETP.NE.AND.EX P0, PT, R19, RZ, PT, P0 ;  /* 0x000000ff1300720c */ /* 0x000fe40003f05300 */
[----:B------:R-:W-:Y:S02]  /*4f20*/  ISETP.NE.U32.AND P2, PT, R18, RZ, PT ;  /* 0x000000ff1200720c */ /* 0x000fe40003f45070 */
[----:B------:R-:W-:Y:S02]  /*4f30*/  SHF.L.U32 R12, R37, 0x1f, RZ ;  /* 0x0000001f250c7819 */ /* 0x000fe400000006ff */
[----:B------:R-:W-:Y:S03]  /*4f40*/  ISETP.NE.AND.EX P2, PT, R19, RZ, PT, P2 ;  /* 0x000000ff1300720c */ /* 0x000fe60003f45320 */
[----:B------:R-:W-:Y:S02]  /*4f50*/  USHF.L.U32 UR42, UR42, 0x7, URZ ;  /* 0x000000072a2a7899 */ /* 0x000fe400080006ff */
[----:B------:R-:W-:Y:S02]  /*4f60*/  USHF.L.U32 UR43, UR43, 0x6, URZ ;  /* 0x000000062b2b7899 */ /* 0x000fe400080006ff */
[----:B------:R-:W-:Y:S10]  /*4f70*/  @!P0 BRA `(.L_x_100) ;  /* 0x00000000002c8947 */ /* 0x000ff40003800000 */
[----:B------:R-:W-:Y:S01]  /*4f80*/  ISETP.NE.U32.AND P0, PT, R16, RZ, PT ;  /* 0x000000ff1000720c */ /* 0x000fe20003f05070 */
[----:B------:R-:W-:Y:S03]  /*4f90*/  IMAD.MOV.U32 R63, RZ, RZ, 0x1 ;  /* 0x00000001ff3f7424 */ /* 0x000fe600078e00ff */
[----:B------:R-:W-:Y:S11]  /*4fa0*/  ISETP.NE.AND.EX P0, PT, R17, RZ, PT, P0 ;  /* 0x000000ff1100720c */ /* 0x000ff60003f05300 */
[----:B------:R-:W-:Y:S02]  /*4fb0*/  @!UPT UIADD3 URZ, UPT, UPT, URZ, URZ, URZ ;  /* 0x000000fffffff290 */ /* 0x000fe4000fffe0ff */
[----:B------:R-:W1:Y:S01]  /*4fc0*/  @P0 LDC.64 R10, c[0x0][0x888] ;  /* 0x00022200ff0a0b82 */ /* 0x000e620000000a00 */
[----:B--2---:R-:W-:Y:S04]  /*4fd0*/  @P0 IMAD R0, R18, UR36, RZ ;  /* 0x0000002412000c24 */ /* 0x004fe8000f8e02ff */
[----:B-1----:R-:W-:Y:S04]  /*4fe0*/  @P0 IMAD.WIDE R10, R0, 0x4, R10 ;  /* 0x00000004000a0825 */ /* 0x002fe800078e020a */
[----:B------:R-:W-:Y:S01]  /*4ff0*/  HFMA2 R0, -RZ, RZ, 0, 5.9604644775390625e-08 ;  /* 0x00000001ff007431 */ /* 0x000fe200000001ff */
[----:B------:R1:W5:Y:S04]  /*5000*/  @P0 LDG.E R35, desc[UR46][R10.64] ;  /* 0x0000002e0a230981 */ /* 0x000368000c1e1900 */
[----:B------:R-:W-:Y:S01]  /*5010*/  @!P0 PRMT R63, R0, 0x7610, R63 ;  /* 0x00007610003f8816 */ /* 0x000fe2000000003f */
[----:B-1----:R-:W3:Y:S06]  /*5020*/  @!P0 LDC R35, c[0x0][0x880] ;  /* 0x00022000ff238b82 */ /* 0x002eec0000000800 */
.L_x_100:
[----:B---3-5:R-:W-:Y:S01]  /*5030*/  @!P2 FSETP.EQ.AND P0, PT, R35, RZ, PT ;  /* 0x000000ff2300a20b */ /* 0x028fe20003f02000 */
[----:B------:R-:W-:Y:S01]  /*5040*/  @!UPT UIADD3 URZ, UPT, UPT, URZ, URZ, URZ ;  /* 0x000000fffffff290 */ /* 0x000fe2000fffe0ff */
[----:B------:R-:W-:Y:S11]  /*5050*/  @!P2 BRA `(.L_x_101) ;  /* 0x000000000018a947 */ /* 0x000ff60003800000 */
[----:B------:R-:W-:Y:S02]  /*5060*/  LOP3.LUT P2, RZ, R63, 0xff, RZ, 0xc0, !PT ;  /* 0x000000ff3fff7812 */ /* 0x000fe4000784c0ff */
[----:B------:R-:W-:Y:S04]  /*5070*/  ISETP.NE.U32.AND P0, PT, R16, RZ, PT ;  /* 0x000000ff1000720c */ /* 0x000fe80003f05070 */
[----:B------:R-:W-:Y:S04]  /*5080*/  ISETP.NE.AND.EX P0, PT, R17, RZ, PT, P0 ;  /* 0x000000ff1100720c */ /* 0x000fe80003f05300 */
[----:B------:R-:W-:Y:S03]  /*5090*/  PLOP3.LUT P0, PT, P0, PT, PT, 0x8, 0x80 ;  /* 0x000000000080781c */ /* 0x000fe6000070e170 */
[----:B------:R-:W-:Y:S11]  /*50a0*/  @P2 FSETP.EQ.AND P0, PT, R35, RZ, PT ;  /* 0x000000ff2300220b */ /* 0x000ff60003f02000 */
[----:B------:R-:W-:Y:S02]  /*50b0*/  @!UPT UIADD3 URZ, UPT, UPT, URZ, URZ, URZ ;  /* 0x000000fffffff290 */ /* 0x000fe4000fffe0ff */
.L_x_101:
[----:B------:R-:W1:Y:S01]  /*50c0*/  SYNCS.PHASECHK.TRANS64.TRYWAIT P2, [UR4+0xf0], R12 ;  /* 0x0000f00cff0075a7 */ /* 0x000e620008041104 */
[----:B------:R-:W-:Y:S04]  /*50d0*/  ELECT P4, URZ, PT ;  /* 0x0000000000ff782f */ /* 0x000fe80003880000 */
[----:B------:R-:W-:Y:S11]  /*50e0*/  PLOP3.LUT P4, PT, P0, P4, PT, 0xf2, 0x2f ;  /* 0x00000000002f781c */ /* 0x000ff60000789e72 */
[----:B------:R-:W-:Y:S02]  /*50f0*/  @!UPT UIADD3 URZ, UPT, UPT, URZ, URZ, URZ ;  /* 0x000000fffffff290 */ /* 0x000fe4000fffe0ff */
[----:B------:R-:W-:Y:S05]  /*5100*/  @!P4 IADD3 R9, P0, PT, R38, 0x580, RZ ;  /* 0x000005802609c810 */ /* 0x000fea0007f1e0ff */
[----:B--2---:R-:W-:Y:S01]  /*5110*/  @!P4 IMAD.X R0, RZ, RZ, R39, P0 ;  /* 0x000000ffff00c224 */ /* 0x004fe200000e0627 */
[----:B-1----:R-:W-:Y:S07]  /*5120*/  @!P2 BRA `(.L_x_102) ;  /* 0x0000004800a0a947 */ /* 0x002fee0003800000 */
.L_x_210:
[----:B------:R-:W-:Y:S01]  /*5130*/  @!P4 R2UR UR8, R9 ;  /* 0x000000000908c2ca */ /* 0x000fe200000e0000 */
[----:B------:R-:W-:Y:S01]  /*5140*/  VOTEU.ALL UP0, P4 ;  /* 0x0000000000ff7886 */ /* 0x000fe20002000000 */
[----:B------:R-:W-:Y:S01]  /*5150*/  @!P4 R2UR UR7, R0 ;  /* 0x000000000007c2ca */ /* 0x000fe200000e0000 */
[----:B------:R-:W-:Y:S01]  /*5160*/  VOTEU.ALL UP1, P4 ;  /* 0x0000000000ff7886 */ /* 0x000fe20002020000 */
[----:B------:R-:W-:Y:S01]  /*5170*/  UMOV UR14, 0x0 ;  /* 0x00000000000e7882 */ /* 0x000fe20000000000 */
[----:B------:R-:W-:Y:S01]  /*5180*/  UMOV UR15, 0x10000000 ;  /* 0x10000000000f7882 */ /* 0x000fe20000000000 */
[----:B------:R-:W-:Y:S01]  /*5190*/  @!UP0 UIADD3 UR40, UPT, UPT, UR4, 0x200, URZ ;  /* 0x0000020004288890 */ /* 0x000fe2000fffe0ff */
[----:B------:R-:W-:Y:S01]  /*51a0*/  @!P4 IMAD.MOV.U32 R0, RZ, RZ, 0x1000 ;  /* 0x00001000ff00c424 */ /* 0x000fe200078e00ff */
[----:B------:R-:W-:Y:S01]  /*51b0*/  UMOV UR44, UR36 ;  /* 0x00000024002c7c82 */ /* 0x000fe20008000000 */
[----:B------:R-:W-:Y:S01]  /*51c0*/  @!UP0 UIADD3 UR10, UPT, UPT, UR42, 0x40, URZ ;  /* 0x000000402a0a8890 */ /* 0x000fe2000fffe0ff */
[----:B------:R-:W-:Y:S01]  /*51d0*/  @!P4 IADD3 R9, P0, PT, R38, 0x580, RZ ;  /* 0x000005802609c810 */ /* 0x000fe20007f1e0ff */
[----:B------:R-:W-:Y:S01]  /*51e0*/  UMOV UR9, UR41 ;  /* 0x0000002900097c82 */ /* 0x000fe20008000000 */
[----:B------:R-:W-:Y:S01]  /*51f0*/  UMOV UR11, UR43 ;  /* 0x0000002b000b7c82 */ /* 0x000fe20008000000 */
[----:B------:R-:W-:Y:S01]  /*5200*/  IMAD.U32 R10, RZ, RZ, UR8 ;  /* 0x00000008ff0a7e24 */ /* 0x000fe2000f8e00ff */
[----:B------:R-:W-:Y:S01]  /*5210*/  @!UP0 UIADD3 UR8, UPT, UPT, UR4, 0xa00, URZ ;  /* 0x00000a0004088890 */ /* 0x000fe2000fffe0ff */
[----:B------:R-:W-:Y:S01]  /*5220*/  IMAD.U32 R11, RZ, RZ, UR7 ;  /* 0x00000007ff0b7e24 */ /* 0x000fe2000f8e00ff */
[----:B------:R-:W-:Y:S01]  /*5230*/  VOTEU.ALL UP0, P4 ;  /* 0x0000000000ff7886 */ /* 0x000fe20002000000 */
[----:B------:R-:W-:Y:S01]  /*5240*/  UMOV UR12, UR36 ;  /* 0x00000024000c7c82 */ /* 0x000fe20008000000 */
[----:B------:R-:W-:Y:S01]  /*5250*/  @!P4 R2UR UR16, R10 ;  /* 0x000000000a10c2ca */ /* 0x000fe200000e0000 */
[----:B------:R-:W-:Y:S01]  /*5260*/  UPRMT UR7, UR37, 0x654, UR41 ;  /* 0x0000065425077896 */ /* 0x000fe20008000029 */
[----:B------:R-:W-:Y:S11]  /*5270*/  @!P4 R2UR UR17, R11 ;  /* 0x000000000b11c2ca */ /* 0x000ff600000e0000 */
[----:B------:R-:W-:Y:S02]  /*5280*/  @!UPT UIADD3 URZ, UPT, UPT, URZ, URZ, URZ ;  /* 0x000000fffffff290 */ /* 0x000fe4000fffe0ff */
[----:B------:R2:W-:Y:S01]  /*5290*/  @!UP1 UTMALDG.3D [UR40], [UR16], desc[UR14] ;  /* 0x00000e28100095b4 */ /* 0x0005e20008011000 */
[----:B------:R2:W-:Y:S01]  /*52a0*/  @!UP0 UTMALDG.3D [UR8], [UR16], desc[UR14] ;  /* 0x00000e08100085b4 */ /* 0x0005e20008011000 */
[----:B------:R3:W-:Y:S01]  /*52b0*/  @!P4 SYNCS.ARRIVE.TRANS64.RED.A0TR RZ, [UR4+0xd0], R0 ;  /* 0x0000d000ffffc9a7 */ /* 0x0007e20008300404 */
[----:B------:R-:W-:Y:S01]  /*52c0*/  SYNCS.ARRIVE.TRANS64.RED.A1T0 RZ, [UR7], RZ ;  /* 0x000000ffffff79a7 */ /* 0x000fe20008100407 */
[----:B---3--:R-:W-:Y:S01]  /*52d0*/  @!P4 IMAD.X R0, RZ, RZ, R39, P0 ;  /* 0x000000ffff00c224 */ /* 0x008fe200000e0627 */
[----:B------:R-:W3:Y:S02]  /*52e0*/  SYNCS.PHASECHK.TRANS64.TRYWAIT P2, [UR4+0xf8], R12 ;  /* 0x0000f80cff0075a7 */ /* 0x000ee40008041104 */
[----:B--23--:R-:W-:Y:S05]  /*52f0*/  @!P2 BRA `(.L_x_103) ;  /* 0x000000480044a947 */ /* 0x00cfea0003800000 */
.L_x_212:
        /* <DEDUP_REMOVED lines=8> */
[----:B------:R-:W-:Y:S01]  /*5380*/  @!UP0 UIADD3 UR32, UPT, UPT, UR4, 0x1200, URZ ;  /* 0x0000120004208890 */ /* 0x000fe2000fffe0ff */
[----:B------:R-:W-:Y:S01]  /*5390*/  @!P4 IADD3 R21, P0, PT, R38, 0x580, RZ ;  /* 0x000005802615c810 */ /* 0x000fe20007f1e0ff */
[----:B------:R-:W-:Y:S01]  /*53a0*/  UMOV UR35, UR43 ;  /* 0x0000002b00237c82 */ /* 0x000fe20008000000 */
[----:B------:R-:W-:Y:S02]  /*53b0*/  @!UP0 UIADD3 UR10, UPT, UPT, UR42, 0x50, URZ ;  /* 0x000000502a0a8890 */ /* 0x000fe4000fffe0ff */
[----:B------:R-:W-:Y:S01]  /*53c0*/  IMAD.U32 R10, RZ, RZ, UR8 ;  /* 0x00000008ff0a7e24 */ /* 0x000fe2000f8e00ff */
[----:B------:R-:W-:Y:S01]  /*53d0*/  @!UP0 UIADD3 UR8, UPT, UPT, UR4, 0x1a00, URZ ;  /* 0x00001a0004088890 */ /* 0x000fe2000fffe0ff */
[----:B------:R-:W-:Y:S01]  /*53e0*/  IMAD.U32 R11, RZ, RZ, UR7 ;  /* 0x00000007ff0b7e24 */ /* 0x000fe2000f8e00ff */
[----:B------:R-:W-:Y:S01]  /*53f0*/  VOTEU.ALL UP0, P4 ;  /* 0x0000000000ff7886 */ /* 0x000fe20002000000 */
[----:B------:R-:W-:Y:S01]  /*5400*/  UMOV UR9, UR33 ;  /* 0x0000002100097c82 */ /* 0x000fe20008000000 */
[----:B------:R-:W-:Y:S01]  /*5410*/  @!P4 R2UR UR16, R10 ;  /* 0x000000000a10c2ca */ /* 0x000fe200000e0000 */
[----:B------:R-:W-:Y:S01]  /*5420*/  UMOV UR11, UR43 ;  /* 0x0000002b000b7c82 */ /* 0x000fe20008000000 */
[----:B------:R-:W-:Y:S01]  /*5430*/  @!P4 R2UR UR17, R11 ;  /* 0x000000000b11c2ca */ /* 0x000fe200000e0000 */
[----:B------:R-:W-:Y:S01]  /*5440*/  UMOV UR12, UR36 ;  /* 0x00000024000c7c82 */ /* 0x000fe20008000000 */
[----:B------:R-:W-:Y:S01]  /*5450*/  UPRMT UR7, UR37, 0x654, UR33 ;  /* 0x0000065425077896 */ /* 0x000fe20008000021 */
[----:B------:R-:W-:Y:S10]  /*5460*/  @!P4 IMAD.X R20, RZ, RZ, R39, P0 ;  /* 0x000000ffff14c224 */ /* 0x000ff400000e0627 */
[----:B------:R2:W-:Y:S01]  /*5470*/  @!UP1 UTMALDG.3D [UR32], [UR16], desc[UR14] ;  /* 0x00000e20100095b4 */ /* 0x0005e20008011000 */
[----:B------:R2:W-:Y:S01]  /*5480*/  @!UP0 UTMALDG.3D [UR8], [UR16], desc[UR14] ;  /* 0x00000e08100085b4 */ /* 0x0005e20008011000 */
[----:B------:R2:W-:Y:S01]  /*5490*/  @!P4 SYNCS.ARRIVE.TRANS64.RED.A0TR RZ, [UR4+0xd8], R0 ;  /* 0x0000d800ffffc9a7 */ /* 0x0005e20008300404 */
[----:B------:R-:W-:Y:S01]  /*54a0*/  SYNCS.ARRIVE.TRANS64.RED.A1T0 RZ, [UR7], RZ ;  /* 0x000000ffffff79a7 */ /* 0x000fe20008100407 */
[----:B------:R-:W3:Y:S02]  /*54b0*/  SYNCS.PHASECHK.TRANS64.TRYWAIT P2, [UR4+0x100], R12 ;  /* 0x0001000cff0075a7 */ /* 0x000ee40008041104 */
[----:B--23--:R-:W-:Y:S05]  /*54c0*/  @!P2 BRA `(.L_x_104) ;  /* 0x0000004400e8a947 */ /* 0x00cfea0003800000 */
.L_x_214:
[----:B------:R-:W2:Y:S01]  /*54d0*/  LDC.64 R14, c[0x0][0xb10] ;  /* 0x0002c400ff0e7b82 */ /* 0x000ea20000000a00 */
[----:B------:R-:W-:Y:S01]  /*54e0*/  @!P4 R2UR UR8, R21 ;  /* 0x000000001508c2ca */ /* 0x000fe200000e0000 */
[----:B------:R-:W-:Y:S01]  /*54f0*/  VOTEU.ALL UP0, P4 ;  /* 0x0000000000ff7886 */ /* 0x000fe20002000000 */
[----:B------:R-:W-:Y:S01]  /*5500*/  @!P4 R2UR UR7, R20 ;  /* 0x000000001407c2ca */ /* 0x000fe200000e0000 */
[----:B------:R-:W-:Y:S01]  /*5510*/  VOTEU.ALL UP1, P4 ;  /* 0x0000000000ff7886 */ /* 0x000fe20002020000 */
[----:B------:R-:W-:Y:S03]  /*5520*/  UMOV UR14, 0x0 ;  /* 0x00000000000e7882 */ /* 0x000fe60000000000 */
[----:B------:R-:W3:Y:S01]  /*5530*/  LDC.64 R10, c[0x0][0xb18] ;  /* 0x0002c600ff0a7b82 */ /* 0x000ee20000000a00 */
[----:B------:R-:W-:Y:S01]  /*5540*/  @!UP0 UIADD3 UR26, UPT, UPT, UR42, 0x20, URZ ;  /* 0x000000202a1a8890 */ /* 0x000fe2000fffe0ff */
[----:B------:R-:W-:Y:S01]  /*5550*/  @P3 SHF.R.U32.HI R33, RZ, 0x10, R29 ;  /* 0x00000010ff213819 */ /* 0x000fe2000001161d */
[----:B------:R-:W-:Y:S01]  /*5560*/  @!UP0 UIADD3 UR24, UPT, UPT, UR4, 0x2200, URZ ;  /* 0x0000220004188890 */ /* 0x000fe2000fffe0ff */
[----:B------:R-:W-:Y:S01]  /*5570*/  VIADD R36, R36, 0x1 ;  /* 0x0000000124247836 */ /* 0x000fe20000000000 */
[----:B------:R-:W-:Y:S03]  /*5580*/  UMOV UR15, 0x10000000 ;  /* 0x10000000000f7882 */ /* 0x000fe60000000000 */
[----:B------:R-:W4:Y:S01]  /*5590*/  @!P1 LDC R0, c[0x0][0xb20] ;  /* 0x0002c800ff009b82 */ /* 0x000f220000000800 */
[----:B------:R-:W-:Y:S01]  /*55a0*/  UMOV UR27, UR43 ;  /* 0x0000002b001b7c82 */ /* 0x000fe20008000000 */
[----:B------:R-:W-:Y:S01]  /*55b0*/  IMAD.U32 R20, RZ, RZ, UR8 ;  /* 0x00000008ff147e24 */ /* 0x000fe2000f8e00ff */
[----:B------:R-:W-:Y:S05]  /*55c0*/  UMOV UR28, UR36 ;  /* 0x00000024001c7c82 */ /* 0x000fea0008000000 */
[----:B-1----:R-:W1:Y:S01]  /*55d0*/  @!P1 LDC R3, c[0x0][0xb0c] ;  /* 0x0002c300ff039b82 */ /* 0x002e620000000800 */
[----:B------:R-:W-:Y:S01]  /*55e0*/  IMAD.U32 R21, RZ, RZ, UR7 ;  /* 0x00000007ff157e24 */ /* 0x000fe2000f8e00ff */
[----:B------:R-:W-:Y:S01]  /*55f0*/  @!UP0 UIADD3 UR10, UPT, UPT, UR42, 0x60, URZ ;  /* 0x000000602a0a8890 */ /* 0x000fe2000fffe0ff */
[----:B------:R-:W-:Y:S01]  /*5600*/  @!P4 R2UR UR16, R20 ;  /* 0x000000001410c2ca */ /* 0x000fe200000e0000 */
[----:B------:R-:W-:Y:S01]  /*5610*/  @!UP0 UIADD3 UR8, UPT, UPT, UR4, 0x2a00, URZ ;  /* 0x00002a0004088890 */ /* 0x000fe2000fffe0ff */
[----:B------:R-:W-:Y:S01]  /*5620*/  @!P4 IMAD.MOV.U32 R20, RZ, RZ, 0x1000 ;  /* 0x00001000ff14c424 */ /* 0x000fe200078e00ff */
[----:B------:R-:W-:Y:S01]  /*5630*/  @!P4 R2UR UR17, R21 ;  /* 0x000000001511c2ca */ /* 0x000fe200000e0000 */
[----:B------:R-:W-:Y:S01]  /*5640*/  VOTEU.ALL UP0, P4 ;  /* 0x0000000000ff7886 */ /* 0x000fe20002000000 */
[----:B------:R-:W-:Y:S01]  /*5650*/  UMOV UR9, UR25 ;  /* 0x0000001900097c82 */ /* 0x000fe20008000000 */
[----:B------:R-:W-:Y:S01]  /*5660*/  UMOV UR11, UR43 ;  /* 0x0000002b000b7c82 */ /* 0x000fe20008000000 */
[----:B------:R-:W-:Y:S01]  /*5670*/  UMOV UR12, UR36 ;  /* 0x00000024000c7c82 */ /* 0x000fe20008000000 */
[----:B------:R-:W-:Y:S08]  /*5680*/  UPRMT UR7, UR37, 0x654, UR25 ;  /* 0x0000065425077896 */ /* 0x000ff00008000019 */
[----:B------:R1:W-:Y:S02]  /*5690*/  @!UP1 UTMALDG.3D [UR24], [UR16], desc[UR14] ;  /* 0x00000e18100095b4 */ /* 0x0003e40008011000 */
[----:B-1----:R-:W-:Y:S01]  /*56a0*/  @!P1 ISETP.NE.AND P2, PT, R3, 0x1, PT ;  /* 0x000000010300980c */ /* 0x002fe20003f45270 */
[C---:B--2---:R-:W-:Y:S01]  /*56b0*/  @!P1 IMAD.HI.U32 R14, R13.reuse, R14, RZ ;  /* 0x0000000e0d0e9227 */ /* 0x044fe200078e00ff */
[----:B---3--:R-:W-:Y:S01]  /*56c0*/  @!P1 ISETP.NE.AND P0, PT, R10, 0x1, PT ;  /* 0x000000010a00980c */ /* 0x008fe20003f05270 */
[----:B------:R1:W-:Y:S01]  /*56d0*/  @!UP0 UTMALDG.3D [UR8], [UR16], desc[UR14] ;  /* 0x00000e08100085b4 */ /* 0x0003e20008011000 */
[----:B------:R1:W-:Y:S01]  /*56e0*/  @!P4 SYNCS.ARRIVE.TRANS64.RED.A0TR RZ, [UR4+0xe0], R20 ;  /* 0x0000e014ffffc9a7 */ /* 0x0003e20008300404 */
[C---:B------:R-:W-:Y:S01]  /*56f0*/  @!P1 IMAD.HI.U32 R11, R8.reuse, R11, RZ ;  /* 0x0000000b080b9227 */ /* 0x040fe200078e00ff */
[----:B------:R-:W-:Y:S04]  /*5700*/  @!P1 SHF.R.U32.HI R14, RZ, R15, R14 ;  /* 0x0000000fff0e9219 */ /* 0x000fe8000001160e */
[----:B----4-:R-:W-:Y:S02]  /*5710*/  @!P1 SHF.R.U32.HI R9, RZ, R0, R11 ;  /* 0x00000000ff099219 */ /* 0x010fe4000001160b */
[----:B------:R-:W-:Y:S02]  /*5720*/  @!P1 SEL R14, R13, R14, !P2 ;  /* 0x0000000e0d0e9207 */ /* 0x000fe40005000000 */
[----:B------:R-:W-:Y:S05]  /*5730*/  @!P1 SEL R9, R8, R9, !P0 ;  /* 0x0000000908099207 */ /* 0x000fea0004000000 */
[----:B------:R-:W-:Y:S01]  /*5740*/  @!P1 IMAD.IADD R0, R9, 0x1, -R14 ;  /* 0x0000000109009824 */ /* 0x000fe200078e0a0e */
[----:B------:R-:W-:Y:S01]  /*5750*/  SYNCS.ARRIVE.TRANS64.RED.A1T0 RZ, [UR7], RZ ;  /* 0x000000ffffff79a7 */ /* 0x000fe20008100407 */
[----:B------:R-:W-:Y:S02]  /*5760*/  @!P1 IMAD.IADD R9, R14, 0x1, -R9 ;  /* 0x000000010e099824 */ /* 0x000fe400078e0a09 */
[----:B------:R-:W-:Y:S02]  /*5770*/  @!P1 IMAD R13, R0, R3, R13 ;  /* 0x00000003000d9224 */ /* 0x000fe400078e020d */
[----:B------:R-:W-:Y:S01]  /*5780*/  @!P1 IMAD R8, R9, R10, R8 ;  /* 0x0000000a09089224 */ /* 0x000fe200078e0208 */
[----:B------:R-:W2:Y:S02]  /*5790*/  SYNCS.PHASECHK.TRANS64.TRYWAIT P5, [UR4+0x108], R12 ;  /* 0x0001080cff0075a7 */ /* 0x000ea400080a1104 */
[----:B-12---:R-:W-:Y:S05]  /*57a0*/  @!P5 BRA `(.L_x_105) ;  /* 0x000000440048d947 */ /* 0x006fea0003800000 */
.L_x_216:
[----:B-1----:R-:W-:Y:S01]  /*57b0*/  @!P4 IADD3 R3, P0, PT, R38, 0x580, RZ ;  /* 0x000005802603c810 */ /* 0x002fe20007f1e0ff */
[----:B------:R-:W-:Y:S01]  /*57c0*/  VOTEU.ALL UP0, P4 ;  /* 0x0000000000ff7886 */ /* 0x000fe20002000000 */
[----:B------:R-:W-:Y:S01]  /*57d0*/  VOTEU.ALL UP1, P4 ;  /* 0x0000000000ff7886 */ /* 0x000fe20002020000 */
[----:B------:R-:W-:Y:S01]  /*57e0*/  UMOV UR14, 0x0 ;  /* 0x00000000000e7882 */ /* 0x000fe20000000000 */
[----:B------:R-:W-:Y:S01]  /*57f0*/  @!P4 R2UR UR8, R3 ;  /* 0x000000000308c2ca */ /* 0x000fe200000e0000 */
[----:B------:R-:W-:Y:S01]  /*5800*/  @!P4 IMAD.X R0, RZ, RZ, R39, P0 ;  /* 0x000000ffff00c224 */ /* 0x000fe200000e0627 */
[----:B------:R-:W-:Y:S01]  /*5810*/  @!UP0 UIADD3 UR17, UPT, UPT, UR4, 0xe8, URZ ;  /* 0x000000e804118890 */ /* 0x000fe2000fffe0ff */
[----:B------:R-:W-:Y:S01]  /*5820*/  ISETP.NE.AND P0, PT, R36, 0x2, PT ;  /* 0x000000022400780c */ /* 0x000fe20003f05270 */
[----:B------:R-:W-:Y:S01]  /*5830*/  @!UP0 UIADD3 UR18, UPT, UPT, UR42, 0x30, URZ ;  /* 0x000000302a128890 */ /* 0x000fe2000fffe0ff */
[----:B------:R-:W-:Y:S01]  /*5840*/  LOP3.LUT R37, R37, 0x1, RZ, 0x3c, !PT ;  /* 0x0000000125257812 */ /* 0x000fe200078e3cff */
[----:B------:R-:W-:Y:S01]  /*5850*/  @!UP0 UIADD3 UR16, UPT, UPT, UR4, 0x3200, URZ ;  /* 0x0000320004108890 */ /* 0x000fe2000fffe0ff */
[----:B------:R-:W-:Y:S01]  /*5860*/  @!P4 R2UR UR7, R0 ;  /* 0x000000000007c2ca */ /* 0x000fe200000e0000 */
[----:B------:R-:W-:Y:S01]  /*5870*/  UMOV UR15, 0x10000000 ;  /* 0x10000000000f7882 */ /* 0x000fe20000000000 */
[----:B------:R-:W-:Y:S01]  /*5880*/  UMOV UR19, UR43 ;  /* 0x0000002b00137c82 */ /* 0x000fe20008000000 */
[----:B------:R-:W-:Y:S01]  /*5890*/  UMOV UR20, UR36 ;  /* 0x0000002400147c82 */ /* 0x000fe20008000000 */
[----:B------:R-:W-:Y:S01]  /*58a0*/  @!UP0 UIADD3 UR10, UPT, UPT, UR42, 0x70, URZ ;  /* 0x000000702a0a8890 */ /* 0x000fe2000fffe0ff */
[----:B------:R-:W-:Y:S01]  /*58b0*/  SEL R3, RZ, 0x1, P0 ;  /* 0x00000001ff037807 */ /* 0x000fe20000000000 */
[----:B------:R-:W-:Y:S01]  /*58c0*/  IMAD.U32 R10, RZ, RZ, UR8 ;  /* 0x00000008ff0a7e24 */ /* 0x000fe2000f8e00ff */
[----:B------:R-:W-:Y:S01]  /*58d0*/  @!UP0 UIADD3 UR8, UPT, UPT, UR4, 0x3a00, URZ ;  /* 0x00003a0004088890 */ /* 0x000fe2000fffe0ff */
[----:B------:R-:W-:Y:S01]  /*58e0*/  IMAD.IADD R20, R8, 0x1, R62 ;  /* 0x0000000108147824 */ /* 0x000fe200078e023e */
[----:B------:R-:W-:Y:S01]  /*58f0*/  VOTEU.ALL UP0, P4 ;  /* 0x0000000000ff7886 */ /* 0x000fe20002000000 */
[----:B------:R-:W-:Y:S01]  /*5900*/  UMOV UR11, UR43 ;  /* 0x0000002b000b7c82 */ /* 0x000fe20008000000 */
[----:B------:R-:W-:Y:S01]  /*5910*/  @!P4 R2UR UR22, R10 ;  /* 0x000000000a16c2ca */ /* 0x000fe200000e0000 */
[----:B------:R-:W-:Y:S01]  /*5920*/  UMOV UR12, UR36 ;  /* 0x00000024000c7c82 */ /* 0x000fe20008000000 */
[----:B------:R-:W-:Y:S01]  /*5930*/  IMAD.U32 R11, RZ, RZ, UR7 ;  /* 0x00000007ff0b7e24 */ /* 0x000fe2000f8e00ff */
[----:B------:R-:W-:Y:S01]  /*5940*/  UMOV UR9, UR17 ;  /* 0x0000001100097c82 */ /* 0x000fe20008000000 */
[----:B------:R-:W-:Y:S01]  /*5950*/  @P3 R2UR UR36, R33 ;  /* 0x00000000212432ca */ /* 0x000fe200000e0000 */
[----:B------:R-:W-:Y:S01]  /*5960*/  IMAD.IADD R21, R13, 0x1, R64 ;  /* 0x000000010d157824 */ /* 0x000fe200078e0240 */
[----:B------:R-:W-:Y:S02]  /*5970*/  LOP3.LUT R34, R34, R3, RZ, 0x3c, !PT ;  /* 0x0000000322227212 */ /* 0x000fe400078e3cff */
[----:B------:R-:W-:Y:S02]  /*5980*/  @!P4 R2UR UR23, R11 ;  /* 0x000000000b17c2ca */ /* 0x000fe400000e0000 */
[----:B------:R-:W-:Y:S11]  /*5990*/  SEL R36, R36, RZ, P0 ;  /* 0x000000ff24247207 */ /* 0x000ff60000000000 */
[----:B------:R2:W-:Y:S01]  /*59a0*/  @!UP1 UTMALDG.3D [UR16], [UR22], desc[UR14] ;  /* 0x00000e10160095b4 */ /* 0x0005e20008011000 */
[----:B------:R2:W-:Y:S01]  /*59b0*/  @!UP0 UTMALDG.3D [UR8], [UR22], desc[UR14] ;  /* 0x00000e08160085b4 */ /* 0x0005e20008011000 */
[----:B------:R2:W-:Y:S01]  /*59c0*/  @!P4 SYNCS.ARRIVE.TRANS64.RED.A0TR RZ, [UR4+0xe8], R27 ;  /* 0x0000e81bffffc9a7 */ /* 0x0005e20008300404 */
[----:B------:R-:W-:Y:S01]  /*59d0*/  UPLOP3.LUT UP0, UPT, UPT, UPT, UPT, 0x80, 0x8 ;  /* 0x000000000008789c */ /* 0x000fe20003f0f070 */
[----:B------:R-:W-:Y:S01]  /*59e0*/  SYNCS.ARRIVE.TRANS64.RED.A1T0 RZ, [UR5], RZ ;  /* 0x000000ffffff79a7 */ /* 0x000fe20008100405 */
[----:B------:R-:W-:Y:S09]  /*59f0*/  @P3 BRA `(.L_x_106) ;  /* 0xfffffff0002c3947 */ /* 0x000ff2000383ffff */
[----:B------:R-:W-:-:S04]  /*5a00*/  SHF.L.U32 R3, R37, 0x1f, RZ ;  /* 0x0000001f25037819 */ /* 0x000fc800000006ff */
[----:B------:R-:W1:Y:S02]  /*5a10*/  SYNCS.PHASECHK.TRANS64.TRYWAIT P0, [UR4+0xf0], R3 ;  /* 0x0000f003ff0075a7 */ /* 0x000e640008001104 */
[----:B-1----:R-:W-:Y:S05]  /*5a20*/  @!P0 BRA `(.L_x_107) ;  /* 0x0000004000c08947 */ /* 0x002fea0003800000 */
.L_x_218:
[----:B------:R-:W3:Y:S02]  /*5a30*/  SYNCS.PHASECHK.TRANS64.TRYWAIT P0, [UR4+0xf8], R3 ;  /* 0x0000f803ff0075a7 */ /* 0x000ee40008001104 */
[----:B---3--:R-:W-:Y:S05]  /*5a40*/  @!P0 BRA `(.L_x_108) ;  /* 0x0000004000d08947 */ /* 0x008fea0003800000 */
.L_x_220:
[----:B------:R-:W3:Y:S02]  /*5a50*/  SYNCS.PHASECHK.TRANS64.TRYWAIT P0, [UR4+0x100], R3 ;  /* 0x00010003ff0075a7 */ /* 0x000ee40008001104 */
[----:B---3--:R-:W-:Y:S05]  /*5a60*/  @!P0 BRA `(.L_x_109) ;  /* 0x0000004000e08947 */ /* 0x008fea0003800000 */
.L_x_222:
[----:B-1----:R-:W-:-:S07]  /*5a70*/  MOV R0, UR4 ;  /* 0x0000000400007c02 */ /* 0x002fce0008000f00 */
.L_x_110:
[----:B-1----:R-:W-:-:S04]  /*5a80*/  SHF.L.U32 R3, R37, 0x1f, RZ ;  /* 0x0000001f25037819 */ /* 0x002fc800000006ff */
[----:B------:R1:W3:Y:S03]  /*5a90*/  SYNCS.PHASECHK.TRANS64.TRYWAIT P0, [R0+URZ+0x108], R3 ;  /* 0x00010803000075a7 */ /* 0x0002e600080011ff */
[----:B---3--:R-:W-:Y:S05]  /*5aa0*/  @!P0 NANOSLEEP.SYNCS 0x989680 ;  /* 0x009896800000895d */ /* 0x008fea0003900000 */
[----:B------:R-:W3:Y:S02]  /*5ab0*/  @!P0 SYNCS.PHASECHK.TRANS64 P0, [R0+URZ+0x108], R3 ;  /* 0x00010803000085a7 */ /* 0x000ee400080010ff */
[----:B--23--:R-:W-:Y:S05]  /*5ac0*/  @P0 EXIT ;  /* 0x000000000000094d */ /* 0x00cfea0003800000 */
[----:B------:R-:W-:Y:S05]  /*5ad0*/  BRA `(.L_x_110) ;  /* 0xfffffffc00e87947 */ /* 0x000fea000383ffff */
.L_x_95:
[----:B------:R-:W-:-:S06]  /*5ae0*/  UISETP.GE.AND UP0, UPT, UR10, 0x4, UPT ;  /* 0x000000040a00788c */ /* 0x000fcc000bf06270 */
[----:B------:R-:W-:-:S13]  /*5af0*/  PLOP3.LUT P0, PT, PT, PT, UP0, 0x80, 0x8 ;  /* 0x000000000008781c */ /* 0x000fda0003f0f008 */
[----:B------:R-:W-:Y:S05]  /*5b00*/  @!P0 EXIT ;  /* 0x000000000000894d */ /* 0x000fea0003800000 */
[----:B------:R-:W-:Y:S01]  /*5b10*/  BAR.SYNC.DEFER_BLOCKING 0x6, 0xa0 ;  /* 0x0182800000007b1d */ /* 0x000fe20000010000 */
[----:B------:R-:W-:Y:S02]  /*5b20*/  IMAD.SHL.U32 R4, R70, 0x200000, RZ ;  /* 0x0020000046047824 */ /* 0x000fe400078e00ff */
[----:B------:R-:W-:Y:S02]  /*5b30*/  HFMA2 R75, -RZ, RZ, 0, 5.9604644775390625e-08 ;  /* 0x00000001ff4b7431 */ /* 0x000fe400000001ff */
[C---:B------:R-:W-:Y:S01]  /*5b40*/  IMAD.SHL.U32 R69, R76.reuse, 0x10, RZ ;  /* 0x000000104c457824 */ /* 0x040fe200078e00ff */
[----:B------:R-:W-:Y:S01]  /*5b50*/  MOV R73, RZ ;  /* 0x000000ff00497202 */ /* 0x000fe20000000f00 */
[----:B------:R-:W-:Y:S01]  /*5b60*/  IMAD.U32 R33, R76, 0x10000, RZ ;  /* 0x000100004c217824 */ /* 0x000fe200078e00ff */
[----:B------:R-:W-:Y:S01]  /*5b70*/  UMOV UR44, 0x400 ;  /* 0x00000400002c7882 */ /* 0x000fe20000000000 */
[----:B------:R-:W1:Y:S01]  /*5b80*/  LDC R67, c[0x0][0x370] ;  /* 0x0000dc00ff437b82 */ /* 0x000e620000000800 */
[----:B------:R-:W-:Y:S01]  /*5b90*/  ULEA UR44, UR37, UR44, 0x18 ;  /* 0x0000002c252c7291 */ /* 0x000fe2000f8ec0ff */
[----:B------:R-:W-:Y:S01]  /*5ba0*/  LOP3.LUT R4, R4, 0x200000, RZ, 0xc0, !PT ;  /* 0x0020000004047812 */ /* 0x000fe200078ec0ff */
[----:B------:R-:W-:Y:S01]  /*5bb0*/  IMAD.SHL.U32 R68, R76, 0x2, RZ ;  /* 0x000000024c447824 */ /* 0x000fe200078e00ff */
[C---:B------:R-:W-:Y:S01]  /*5bc0*/  LOP3.LUT R5, R69.reuse, 0x40, RZ, 0xc0, !PT ;  /* 0x0000004045057812 */ /* 0x040fe200078ec0ff */
[----:B------:R-:W-:Y:S01]  /*5bd0*/  IMAD.SHL.U32 R3, R70, 0x200, RZ ;  /* 0x0000020046037824 */ /* 0x000fe200078e00ff */
[----:B------:R-:W-:Y:S01]  /*5be0*/  LOP3.LUT R2, R69, 0x5b0, RZ, 0xc0, !PT ;  /* 0x000005b045027812 */ /* 0x000fe200078ec0ff */
[----:B------:R-:W-:Y:S01]  /*5bf0*/  UIADD3 UR4, UPT, UPT, UR44, 0x200, URZ ;  /* 0x000002002c047890 */ /* 0x000fe2000fffe0ff */
[----:B------:R-:W2:Y:S01]  /*5c00*/  LDC R28, c[0x0][0xb0c] ;  /* 0x0002c300ff1c7b82 */ /* 0x000ea20000000800 */
[----:B------:R-:W-:Y:S01]  /*5c10*/  LOP3.LUT R33, R4, 0x400000, R33, 0xf8, !PT ;  /* 0x0040000004217812 */ /* 0x000fe200078ef821 */
[----:B------:R-:W-:Y:S01]  /*5c20*/  IMAD.MOV.U32 R30, RZ, RZ, RZ ;  /* 0x000000ffff1e7224 */ /* 0x000fe200078e00ff */
[----:B------:R-:W-:Y:S01]  /*5c30*/  LOP3.LUT R68, R5, 0x8, R68, 0xf8, !PT ;  /* 0x0000000805447812 */ /* 0x000fe200078ef844 */
[----:B------:R-:W-:Y:S01]  /*5c40*/  IMAD.MOV.U32 R74, RZ, RZ, RZ ;  /* 0x000000ffff4a7224 */ /* 0x000fe200078e00ff */
[----:B------:R-:W-:Y:S01]  /*5c50*/  LOP3.LUT R3, R2, 0x200, R3, 0xf8, !PT ;  /* 0x0000020002037812 */ /* 0x000fe200078ef803 */
[----:B------:R-:W-:Y:S01]  /*5c60*/  IMAD.MOV.U32 R80, RZ, RZ, RZ ;  /* 0x000000ffff507224 */ /* 0x000fe200078e00ff */
[----:B------:R-:W-:Y:S01]  /*5c70*/  LOP3.LUT P0, RZ, R69, 0x40, RZ, 0xc0, !PT ;  /* 0x0000004045ff7812 */ /* 0x000fe2000780c0ff */
[----:B------:R-:W3:Y:S01]  /*5c80*/  LDC R65, c[0x0][0xb20] ;  /* 0x0002c800ff417b82 */ /* 0x000ee20000000800 */
[----:B------:R-:W4:Y:S01]  /*5c90*/  LDS R0, [UR44+0x1d0] ;  /* 0x0001d02cff007984 */ /* 0x000f220008000800 */
[----:B------:R-:W-:Y:S01]  /*5ca0*/  LOP3.LUT R68, R3, R68, RZ, 0xfc, !PT ;  /* 0x0000004403447212 */ /* 0x000fe200078efcff */
[----:B------:R-:W-:Y:S01]  /*5cb0*/  IMAD.U32 R71, RZ, RZ, UR4 ;  /* 0x00000004ff477e24 */ /* 0x000fe2000f8e00ff */
[----:B------:R-:W-:Y:S01]  /*5cc0*/  LOP3.LUT R76, R76, 0x60, RZ, 0xc0, !PT ;  /* 0x000000604c4c7812 */ /* 0x000fe200078ec0ff */
[----:B------:R-:W1:Y:S03]  /*5cd0*/  LDCU.64 UR50, c[0x0][0x348] ;  /* 0x00006900ff3277ac */ /* 0x000e660008000a00 */
[----:B------:R-:W1:Y:S01]  /*5ce0*/  LDC R27, c[0x0][0xb30] ;  /* 0x0002cc00ff1b7b82 */ /* 0x000e620000000800 */
[----:B------:R-:W1:Y:S01]  /*5cf0*/  LDCU.64 UR38, c[0x0][0x888] ;  /* 0x00011100ff2677ac */ /* 0x000e620008000a00 */
[----:B------:R-:W-:Y:S01]  /*5d00*/  UMOV UR45, URZ ;  /* 0x000000ff002d7c82 */ /* 0x000fe20008000000 */
[----:B------:R-:W-:-:S05]  /*5d10*/  UMOV UR48, URZ ;  /* 0x000000ff00307c82 */ /* 0x000fca0008000000 */
[----:B------:R-:W1:Y:S08]  /*5d20*/  LDC.64 R56, c[0x0][0x888] ;  /* 0x00022200ff387b82 */ /* 0x000e700000000a00 */
[----:B------:R-:W1:Y:S08]  /*5d30*/  LDC.64 R60, c[0x0][0xb10] ;  /* 0x0002c400ff3c7b82 */ /* 0x000e700000000a00 */
[----:B------:R-:W1:Y:S08]  /*5d40*/  LDC.64 R24, c[0x0][0xb18] ;  /* 0x0002c600ff187b82 */ /* 0x000e700000000a00 */
[----:B------:R-:W1:Y:S01]  /*5d50*/  LDC.64 R22, c[0x0][0xb28] ;  /* 0x0002ca00ff167b82 */ /* 0x000e620000000a00 */
[----:B----4-:R-:W-:Y:S01]  /*5d60*/  IMAD.IADD R33, R0, 0x1, R33 ;  /* 0x0000000100217824 */ /* 0x010fe200078e0221 */
[----:B------:R-:W-:-:S06]  /*5d70*/  P2R R0, PR, RZ, 0x1 ;  /* 0x00000001ff007803 */ /* 0x000fcc0000000000 */
[----:B------:R-:W4:Y:S08]  /*5d80*/  LDC.64 R58, c[0x0][0x890] ;  /* 0x00022400ff3a7b82 */ /* 0x000f300000000a00 */
[----:B------:R-:W1:Y:S08]  /*5d90*/  LDC.64 R54, c[0x0][0x8b0] ;  /* 0x00022c00ff367b82 */ /* 0x000e700000000a00 */
[----:B------:R-:W1:Y:S08]  /*5da0*/  LDC.64 R52, c[0x0][0x8a8] ;  /* 0x00022a00ff347b82 */ /* 0x000e700000000a00 */
[----:B--23--:R-:W1:Y:S02]  /*5db0*/  LDC R66, c[0x0][0x374] ;  /* 0x0000dd00ff427b82 */ /* 0x00ce640000000800 */
.L_x_154:
[C---:B------:R-:W-:Y:S02]  /*5dc0*/  LEA R0, R80.reuse, UR44, 0x3 ;  /* 0x0000002c50007c11 */ /* 0x040fe4000f8e18ff */
[----:B------:R-:W-:Y:S02]  /*5dd0*/  SHF.L.U32 R3, R73, 0x1f, RZ ;  /* 0x0000001f49037819 */ /* 0x000fe400000006ff */
[----:B------:R-:W-:Y:S02]  /*5de0*/  LEA R16, R80, UR44, 0x4 ;  /* 0x0000002c50107c11 */ /* 0x000fe4000f8e20ff */
[----:B--2---:R-:W2:Y:S02]  /*5df0*/  SYNCS.PHASECHK.TRANS64.TRYWAIT P0, [R0+URZ+0x120], R3 ;  /* 0x00012003000075a7 */ /* 0x004ea400080011ff */
[----:B--2---:R-:W-:Y:S05]  /*5e00*/  @!P0 BRA `(.L_x_111) ;  /* 0x0000004000108947 */ /* 0x004fea0003800000 */
.L_x_223:
[----:B------:R-:W3:Y:S01]  /*5e10*/  LDC.64 R12, c[0x0][0xb10] ;  /* 0x0002c400ff0c7b82 */ /* 0x000ee20000000a00 */
[----:B------:R-:W4:Y:S01]  /*5e20*/  LDS.128 R16, [R16+0x1b0] ;  /* 0x0001b00010107984 */ /* 0x000f220000000c00 */
[----:B-1----:R-:W-:Y:S01]  /*5e30*/  ISETP.NE.AND P1, PT, R27, 0x1, PT ;  /* 0x000000011b00780c */ /* 0x002fe20003f25270 */
[----:B--2---:R-:W-:Y:S01]  /*5e40*/  VIADD R0, R0, 0x130 ;  /* 0x0000013000007836 */ /* 0x004fe20000000000 */
[----:B------:R-:W-:Y:S04]  /*5e50*/  ISETP.GE.AND P0, PT, R26, 0x1, PT ;  /* 0x000000011a00780c */ /* 0x000fe80003f06270 */
[----:B------:R-:W1:Y:S01]  /*5e60*/  LDC.64 R10, c[0x0][0xb18] ;  /* 0x0002c600ff0a7b82 */ /* 0x000e620000000a00 */
[----:B------:R-:W-:Y:S01]  /*5e70*/  PRMT R0, RZ, 0x654, R0 ;  /* 0x00000654ff007816 */ /* 0x000fe20000000000 */
[----:B------:R-:W-:Y:S01]  /*5e80*/  @!PT LDS RZ, [RZ] ;  /* 0x00000000fffff984 */ /* 0x000fe20000000800 */
[----:B------:R-:W-:Y:S01]  /*5e90*/  @!PT LDS RZ, [RZ] ;  /* 0x00000000fffff984 */ /* 0x000fe20000000800 */
[----:B------:R-:W-:Y:S01]  /*5ea0*/  @!PT LDS RZ, [RZ] ;  /* 0x00000000fffff984 */ /* 0x000fe20000000800 */
[----:B------:R-:W-:Y:S01]  /*5eb0*/  @!PT LDS RZ, [RZ] ;  /* 0x00000000fffff984 */ /* 0x000fe20000000800 */
[----:B------:R2:W-:Y:S06]  /*5ec0*/  MEMBAR.ALL.CTA ;  /* 0x0000000000007992 */ /* 0x0005ec0000008000 */
[----:B--2---:R-:W2:Y:S01]  /*5ed0*/  FENCE.VIEW.ASYNC.S ;  /* 0x00000000000073c6 */ /* 0x004ea20000000000 */
[----:B------:R-:W1:Y:S08]  /*5ee0*/  @!P1 LDC R14, c[0x0][0xb20] ;  /* 0x0002c800ff0e9b82 */ /* 0x000e700000000800 */
[----:B------:R-:W1:Y:S01]  /*5ef0*/  @!P1 LDC R9, c[0x0][0xb0c] ;  /* 0x0002c300ff099b82 */ /* 0x000e620000000800 */
[----:B--2---:R2:W-:Y:S01]  /*5f00*/  SYNCS.ARRIVE.TRANS64.RED.A1T0 RZ, [R0+URZ], RZ ;  /* 0x000000ff00ff79a7 */ /* 0x0045e200081004ff */
[----:B----4-:R-:W-:Y:S04]  /*5f10*/  LOP3.LUT P4, RZ, R18, 0x1, RZ, 0xc0, !PT ;  /* 0x0000000112ff7812 */ /* 0x010fe8000788c0ff */
[----:B------:R-:W-:Y:S09]  /*5f20*/  P2R R77, PR, RZ, 0x10 ;  /* 0x00000010ff4d7803 */ /* 0x000ff20000000000 */
[----:B------:R-:W-:Y:S02]  /*5f30*/  @P4 MOV R31, R16 ;  /* 0x00000010001f4202 */ /* 0x000fe40000000f00 */
[----:B------:R-:W-:Y:S01]  /*5f40*/  @P4 LOP3.LUT R29, R17, 0xffff, RZ, 0xc0, !PT ;  /* 0x0000ffff111d4812 */ /* 0x000fe200078ec0ff */
[----:B--23--:R-:W-:Y:S06]  /*5f50*/  @!P0 BRA `(.L_x_112) ;  /* 0x0000000000a48947 */ /* 0x00cfec0003800000 */
[----:B------:R-:W-:Y:S01]  /*5f60*/  IMAD.HI.U32 R36, R66, R25, RZ ;  /* 0x0000001942247227 */ /* 0x000fe200078e00ff */
[----:B------:R-:W-:Y:S02]  /*5f70*/  ISETP.NE.AND P0, PT, R24, 0x1, PT ;  /* 0x000000011800780c */ /* 0x000fe40003f05270 */
[----:B------:R-:W-:Y:S01]  /*5f80*/  ISETP.NE.AND P2, PT, R26, 0x1, PT ;  /* 0x000000011a00780c */ /* 0x000fe20003f45270 */
[-C--:B------:R-:W-:Y:S01]  /*5f90*/  IMAD.HI.U32 R34, R67, R60.reuse, RZ ;  /* 0x0000003c43227227 */ /* 0x080fe200078e00ff */
[----:B------:R-:W-:Y:S02]  /*5fa0*/  SHF.R.U32.HI R37, RZ, R65, R36 ;  /* 0x00000041ff257219 */ /* 0x000fe40000011624 */
[----:B------:R-:W-:Y:S01]  /*5fb0*/  ISETP.NE.AND P3, PT, R28, 0x1, PT ;  /* 0x000000011c00780c */ /* 0x000fe20003f65270 */
[----:B------:R-:W-:Y:S01]  /*5fc0*/  IMAD.HI.U32 R40, R29, R25, RZ ;  /* 0x000000191d287227 */ /* 0x000fe200078e00ff */
[----:B------:R-:W-:Y:S02]  /*5fd0*/  SHF.R.U32.HI R34, RZ, R61, R34 ;  /* 0x0000003dff227219 */ /* 0x000fe40000011622 */
[----:B------:R-:W-:Y:S01]  /*5fe0*/  SEL R3, R66, R37, !P0 ;  /* 0x0000002542037207 */ /* 0x000fe20004000000 */
[----:B------:R-:W-:Y:S01]  /*5ff0*/  IMAD.HI.U32 R38, R31, R60, RZ ;  /* 0x0000003c1f267227 */ /* 0x000fe200078e00ff */
[----:B------:R-:W-:Y:S03]  /*6000*/  SEL R7, R67, R34, !P3 ;  /* 0x0000002243077207 */ /* 0x000fe60005800000 */
[-C--:B------:R-:W-:Y:S01]  /*6010*/  IMAD.HI.U32 R34, R3, R22.reuse, RZ ;  /* 0x0000001603227227 */ /* 0x080fe200078e00ff */
[----:B------:R-:W-:Y:S03]  /*6020*/  SHF.R.U32.HI R38, RZ, R61, R38 ;  /* 0x0000003dff267219 */ /* 0x000fe60000011626 */
[----:B------:R-:W-:Y:S01]  /*6030*/  IMAD.HI.U32 R36, R7, R22, RZ ;  /* 0x0000001607247227 */ /* 0x000fe200078e00ff */
[----:B------:R-:W-:Y:S02]  /*6040*/  @P2 SHF.R.U32.HI R3, RZ, R23, R34 ;  /* 0x00000017ff032219 */ /* 0x000fe40000011622 */
[----:B------:R-:W-:Y:S02]  /*6050*/  SHF.R.U32.HI R34, RZ, R65, R40 ;  /* 0x00000041ff227219 */ /* 0x000fe40000011628 */
[----:B------:R-:W-:Y:S01]  /*6060*/  @P2 SHF.R.U32.HI R7, RZ, R23, R36 ;  /* 0x00000017ff072219 */ /* 0x000fe20000011624 */
[C---:B------:R-:W-:Y:S01]  /*6070*/  IMAD R2, R26.reuse, R3, RZ ;  /* 0x000000031a027224 */ /* 0x040fe200078e02ff */
[----:B------:R-:W-:Y:S02]  /*6080*/  SEL R5, R29, R34, !P0 ;  /* 0x000000221d057207 */ /* 0x000fe40004000000 */
[----:B------:R-:W-:Y:S01]  /*6090*/  SEL R3, R31, R38, !P3 ;  /* 0x000000261f037207 */ /* 0x000fe20005800000 */
[----:B------:R-:W-:Y:S01]  /*60a0*/  IMAD R4, R26, R7, RZ ;  /* 0x000000071a047224 */ /* 0x000fe200078e02ff */
[C---:B------:R-:W-:Y:S01]  /*60b0*/  ISETP.GE.AND P0, PT, R5.reuse, R2, PT ;  /* 0x000000020500720c */ /* 0x040fe20003f06270 */
[----:B------:R-:W-:Y:S03]  /*60c0*/  IMAD.HI.U32 R6, R5, R22, RZ ;  /* 0x0000001605067227 */ /* 0x000fe600078e00ff */
[----:B------:R-:W-:Y:S01]  /*60d0*/  ISETP.GE.OR P0, PT, R3, R4, P0 ;  /* 0x000000040300720c */ /* 0x000fe20000706670 */
[----:B------:R-:W-:Y:S01]  /*60e0*/  IMAD.MOV R4, RZ, RZ, -R3 ;  /* 0x000000ffff047224 */ /* 0x000fe200078e0a03 */
[-C--:B------:R-:W-:Y:S03]  /*60f0*/  SHF.R.U32.HI R6, RZ, R23.reuse, R6 ;  /* 0x00000017ff067219 */ /* 0x080fe60000011606 */
[----:B------:R-:W-:Y:S01]  /*6100*/  IMAD R31, R28, R4, R31 ;  /* 0x000000041c1f7224 */ /* 0x000fe200078e021f */
[----:B------:R-:W-:Y:S05]  /*6110*/  SEL R15, R5, R6, !P2 ;  /* 0x00000006050f7207 */ /* 0x000fea0005000000 */
[----:B------:R-:W-:Y:S02]  /*6120*/  IMAD.MOV R6, RZ, RZ, -R15 ;  /* 0x000000ffff067224 */ /* 0x000fe400078e0a0f */
[C---:B------:R-:W-:Y:S04]  /*6130*/  @!P0 IMAD.HI.U32 R2, R3.reuse, R22, RZ ;  /* 0x0000001603028227 */ /* 0x040fe800078e00ff */
[----:B------:R-:W-:Y:S01]  /*6140*/  IMAD R6, R26, R6, R5 ;  /* 0x000000061a067224 */ /* 0x000fe200078e0205 */
[----:B------:R-:W-:Y:S04]  /*6150*/  @!P0 SHF.R.U32.HI R2, RZ, R23, R2 ;  /* 0x00000017ff028219 */ /* 0x000fe80000011602 */
[----:B------:R-:W-:Y:S02]  /*6160*/  @!P0 SEL R0, R3, R2, !P2 ;  /* 0x0000000203008207 */ /* 0x000fe40005000000 */
[----:B------:R-:W-:Y:S02]  /*6170*/  IADD3 R2, PT, PT, -R5, RZ, RZ ;  /* 0x000000ff05027210 */ /* 0x000fe40007ffe1ff */
[----:B------:R-:W-:Y:S01]  /*6180*/  @!P0 IADD3 R8, PT, PT, R15, -R0, RZ ;  /* 0x800000000f088210 */ /* 0x000fe20007ffe0ff */
[----:B------:R-:W-:Y:S02]  /*6190*/  @!P0 IMAD R0, R7, R6, R0 ;  /* 0x0000000607008224 */ /* 0x000fe400078e0200 */
[----:B------:R-:W-:Y:S02]  /*61a0*/  IMAD R29, R24, R2, R29 ;  /* 0x00000002181d7224 */ /* 0x000fe400078e021d */
[----:B------:R-:W-:Y:S02]  /*61b0*/  @!P0 IMAD R5, R8, R26, R3 ;  /* 0x0000001a08058224 */ /* 0x000fe400078e0203 */
[----:B------:R-:W-:Y:S04]  /*61c0*/  @!P0 IMAD.MOV.U32 R3, RZ, RZ, R0 ;  /* 0x000000ffff038224 */ /* 0x000fe800078e0000 */
[----:B------:R-:W-:Y:S02]  /*61d0*/  IMAD R31, R3, R28, R31 ;  /* 0x0000001c031f7224 */ /* 0x000fe400078e021f */
[----:B------:R-:W-:Y:S07]  /*61e0*/  IMAD R29, R5, R24, R29 ;  /* 0x00000018051d7224 */ /* 0x000fee00078e021d */
.L_x_112:
[----:B-1----:R-:W-:Y:S01]  /*61f0*/  @!P1 ISETP.NE.AND P0, PT, R10, 0x1, PT ;  /* 0x000000010a00980c */ /* 0x002fe20003f05270 */
[----:B------:R-:W-:Y:S01]  /*6200*/  @!P1 IMAD.HI.U32 R3, R29, R11, RZ ;  /* 0x0000000b1d039227 */ /* 0x000fe200078e00ff */
[----:B------:R-:W-:Y:S01]  /*6210*/  R2UR UR42, R21 ;  /* 0x00000000152a72ca */ /* 0x000fe200000e0000 */
[----:B------:R-:W-:Y:S01]  /*6220*/  BSSY.RECONVERGENT B6, `(.L_x_113) ;  /* 0x0000031000067945 */ /* 0x000fe20003800200 */
[----:B------:R-:W-:Y:S01]  /*6230*/  R2UR UR41, R20 ;  /* 0x00000000142972ca */ /* 0x000fe200000e0000 */
[----:B------:R-:W-:Y:S01]  /*6240*/  @!P1 IMAD.HI.U32 R0, R31, R12, RZ ;  /* 0x0000000c1f009227 */ /* 0x000fe200078e00ff */
[----:B------:R-:W-:Y:S02]  /*6250*/  @!P1 SHF.R.U32.HI R2, RZ, R14, R3 ;  /* 0x0000000eff029219 */ /* 0x000fe40000011603 */
[----:B------:R-:W-:Y:S01]  /*6260*/  @!P1 ISETP.NE.AND P2, PT, R9, 0x1, PT ;  /* 0x000000010900980c */ /* 0x000fe20003f45270 */
[----:B------:R-:W-:Y:S01]  /*6270*/  VIADD R80, R80, 0x1 ;  /* 0x0000000150507836 */ /* 0x000fe20000000000 */
[----:B------:R-:W-:Y:S02]  /*6280*/  @!P1 SEL R2, R29, R2, !P0 ;  /* 0x000000021d029207 */ /* 0x000fe40004000000 */
[----:B------:R-:W-:Y:S02]  /*6290*/  @!P1 SHF.R.U32.HI R0, RZ, R13, R0 ;  /* 0x0000000dff009219 */ /* 0x000fe40000011600 */
[----:B------:R-:W-:Y:S01]  /*62a0*/  LOP3.LUT P0, RZ, R71, 0x90, RZ, 0xc0, !PT ;  /* 0x0000009047ff7812 */ /* 0x000fe2000780c0ff */
[----:B------:R-:W-:Y:S01]  /*62b0*/  USHF.L.U32 UR42, UR42, 0x6, URZ ;  /* 0x000000062a2a7899 */ /* 0x000fe200080006ff */
[----:B------:R-:W-:Y:S01]  /*62c0*/  @!P1 SEL R3, R31, R0, !P2 ;  /* 0x000000001f039207 */ /* 0x000fe20005000000 */
[----:B------:R-:W-:Y:S01]  /*62d0*/  USHF.L.U32 UR41, UR41, 0x7, URZ ;  /* 0x0000000729297899 */ /* 0x000fe200080006ff */
[----:B------:R-:W-:Y:S03]  /*62e0*/  @P4 SHF.R.U32.HI R72, RZ, 0x10, R17 ;  /* 0x00000010ff484819 */ /* 0x000fe60000011611 */
[----:B------:R-:W-:Y:S02]  /*62f0*/  @!P1 IMAD.IADD R0, R2, 0x1, -R3 ;  /* 0x0000000102009824 */ /* 0x000fe400078e0a03 */
[----:B------:R-:W-:Y:S02]  /*6300*/  @!P1 IMAD.IADD R2, R3, 0x1, -R2 ;  /* 0x0000000103029824 */ /* 0x000fe400078e0a02 */
[----:B------:R-:W-:Y:S02]  /*6310*/  @!P1 IMAD R31, R0, R9, R31 ;  /* 0x00000009001f9224 */ /* 0x000fe400078e021f */
[----:B------:R-:W-:Y:S01]  /*6320*/  @!P1 IMAD R29, R2, R10, R29 ;  /* 0x0000000a021d9224 */ /* 0x000fe200078e021d */
[----:B------:R-:W-:Y:S06]  /*6330*/  @!P0 BRA `(.L_x_114) ;  /* 0x00000000007c8947 */ /* 0x000fec0003800000 */
[----:B------:R-:W1:Y:S01]  /*6340*/  LDCU.64 UR8, c[0x4][0x80] ;  /* 0x01001000ff0877ac */ /* 0x000e620008000a00 */
[----:B------:R-:W-:Y:S01]  /*6350*/  MOV R2, 0x0 ;  /* 0x0000000000027802 */ /* 0x000fe20000000f00 */
[----:B------:R-:W-:Y:S02]  /*6360*/  HFMA2 R12, -RZ, RZ, 0, 5.9604644775390625e-08 ;  /* 0x00000001ff0c7431 */ /* 0x000fe400000001ff */
[----:B------:R-:W-:Y:S01]  /*6370*/  IMAD.MOV.U32 R8, RZ, RZ, 0x70 ;  /* 0x00000070ff087424 */ /* 0x000fe200078e00ff */
[----:B------:R2:W3:Y:S01]  /*6380*/  LDC.64 R14, c[0x4][R2] ;  /* 0x01000000020e7b82 */ /* 0x0004e20000000a00 */
[----:B------:R-:W4:Y:S01]  /*6390*/  LDCU.64 UR6, c[0x4][0x88] ;  /* 0x01001100ff0677ac */ /* 0x000f220008000a00 */
[----:B------:R-:W-:Y:S01]  /*63a0*/  IMAD.MOV.U32 R13, RZ, RZ, RZ ;  /* 0x000000ffff0d7224 */ /* 0x000fe200078e00ff */
[----:B------:R-:W2:Y:S01]  /*63b0*/  LDCU.64 UR4, c[0x4][0x8] ;  /* 0x01000100ff0477ac */ /* 0x000ea20008000a00 */
[----:B-1----:R-:W-:Y:S01]  /*63c0*/  MOV R5, UR9 ;  /* 0x0000000900057c02 */ /* 0x002fe20008000f00 */
[----:B------:R-:W-:Y:S01]  /*63d0*/  IMAD.U32 R4, RZ, RZ, UR8 ;  /* 0x00000008ff047e24 */ /* 0x000fe2000f8e00ff */
[----:B----4-:R-:W-:Y:S01]  /*63e0*/  MOV R7, UR7 ;  /* 0x0000000700077c02 */ /* 0x010fe20008000f00 */
[----:B------:R-:W-:Y:S01]  /*63f0*/  IMAD.U32 R6, RZ, RZ, UR6 ;  /* 0x00000006ff067e24 */ /* 0x000fe2000f8e00ff */
[----:B--2---:R-:W-:Y:S01]  /*6400*/  MOV R11, UR5 ;  /* 0x00000005000b7c02 */ /* 0x004fe20008000f00 */
[----:B------:R-:W-:Y:S02]  /*6410*/  IMAD.U32 R10, RZ, RZ, UR4 ;  /* 0x00000004ff0a7e24 */ /* 0x000fe4000f8e00ff */
[----:B------:R-:W-:Y:S07]  /*6420*/  LEPC R20, `(.L_x_115) ;  /* 0x000000001014794e */ /* 0x000fee0000000000 */
[----:B---3-5:R-:W-:Y:S05]  /*6430*/  CALL.ABS.NOINC R14 ;  /* 0x000000000e007343 */ /* 0x028fea0003c00000 */
.L_x_115:
[----:B------:R-:W1:Y:S01]  /*6440*/  LDCU.64 UR8, c[0x4][0x80] ;  /* 0x01001000ff0877ac */ /* 0x000e620008000a00 */
[----:B------:R-:W2:Y:S01]  /*6450*/  LDC.64 R2, c[0x4][R2] ;  /* 0x0100000002027b82 */ /* 0x000ea20000000a00 */
[----:B------:R-:W-:Y:S02]  /*6460*/  HFMA2 R12, -RZ, RZ, 0, 5.9604644775390625e-08 ;  /* 0x00000001ff0c7431 */ /* 0x000fe400000001ff */
[----:B------:R-:W-:Y:S02]  /*6470*/  IMAD.MOV.U32 R8, RZ, RZ, 0x70 ;  /* 0x00000070ff087424 */ /* 0x000fe400078e00ff */
[----:B------:R-:W-:Y:S01]  /*6480*/  IMAD.MOV.U32 R13, RZ, RZ, RZ ;  /* 0x000000ffff0d7224 */ /* 0x000fe200078e00ff */
[----:B------:R-:W3:Y:S01]  /*6490*/  LDCU.64 UR6, c[0x4][0x88] ;  /* 0x01001100ff0677ac */ /* 0x000ee20008000a00 */
[----:B------:R-:W4:Y:S01]  /*64a0*/  LDCU.64 UR4, c[0x4][0x8] ;  /* 0x01000100ff0477ac */ /* 0x000f220008000a00 */
[----:B-1----:R-:W-:Y:S02]  /*64b0*/  MOV R4, UR8 ;  /* 0x0000000800047c02 */ /* 0x002fe40008000f00 */
[----:B------:R-:W-:Y:S02]  /*64c0*/  MOV R5, UR9 ;  /* 0x0000000900057c02 */ /* 0x000fe40008000f00 */
[----:B---3--:R-:W-:Y:S01]  /*64d0*/  MOV R7, UR7 ;  /* 0x0000000700077c02 */ /* 0x008fe20008000f00 */
[----:B------:R-:W-:Y:S01]  /*64e0*/  IMAD.U32 R6, RZ, RZ, UR6 ;  /* 0x00000006ff067e24 */ /* 0x000fe2000f8e00ff */
[----:B----4-:R-:W-:Y:S01]  /*64f0*/  MOV R11, UR5 ;  /* 0x00000005000b7c02 */ /* 0x010fe20008000f00 */
[----:B------:R-:W-:Y:S02]  /*6500*/  IMAD.U32 R10, RZ, RZ, UR4 ;  /* 0x00000004ff0a7e24 */ /* 0x000fe4000f8e00ff */
[----:B------:R-:W-:Y:S07]  /*6510*/  LEPC R20, `(.L_x_114) ;  /* 0x000000001014794e */ /* 0x000fee0000000000 */
[----:B--2---:R-:W-:Y:S05]  /*6520*/  CALL.ABS.NOINC R2 ;  /* 0x0000000002007343 */ /* 0x004fea0003c00000 */
.L_x_114:
[----:B------:R-:W-:Y:S05]  /*6530*/  BSYNC.RECONVERGENT B6 ;  /* 0x0000000000067941 */ /* 0x000fea0003800200 */
.L_x_113:
[C---:B------:R-:W-:Y:S02]  /*6540*/  ISETP.NE.U32.AND P3, PT, R58.reuse, RZ, PT ;  /* 0x000000ff3a00720c */ /* 0x040fe40003f65070 */
[----:B------:R-:W-:Y:S02]  /*6550*/  ISETP.NE.U32.AND P0, PT, RZ, UR38, PT ;  /* 0x00000026ff007c0c */ /* 0x000fe4000bf05070 */
[C---:B------:R-:W-:Y:S02]  /*6560*/  ISETP.NE.AND.EX P3, PT, R59.reuse, RZ, PT, P3 ;  /* 0x000000ff3b00720c */ /* 0x040fe40003f65330 */
[----:B------:R-:W-:Y:S02]  /*6570*/  ISETP.NE.U32.AND P4, PT, R58, RZ, PT ;  /* 0x000000ff3a00720c */ /* 0x000fe40003f85070 */
[----:B------:R-:W-:Y:S02]  /*6580*/  ISETP.NE.AND.EX P0, PT, RZ, UR39, PT, P0 ;  /* 0x00000027ff007c0c */ /* 0x000fe4000bf05300 */
[----:B------:R-:W-:Y:S02]  /*6590*/  ISETP.NE.U32.AND P2, PT, R54, RZ, PT ;  /* 0x000000ff3600720c */ /* 0x000fe40003f45070 */
[----:B------:R-:W-:Y:S02]  /*65a0*/  ISETP.NE.U32.AND P1, PT, RZ, UR38, PT ;  /* 0x00000026ff007c0c */ /* 0x000fe4000bf25070 */
[----:B------:R-:W-:Y:S03]  /*65b0*/  ISETP.NE.AND.EX P4, PT, R59, RZ, P0, P4 ;  /* 0x000000ff3b00720c */ /* 0x000fe60000785340 */
[----:B------:R-:W-:Y:S10]  /*65c0*/  @!P3 BRA `(.L_x_116) ;  /* 0x00000000002cb947 */ /* 0x000ff40003800000 */
[----:B------:R-:W-:Y:S01]  /*65d0*/  ISETP.NE.U32.AND P0, PT, R56, RZ, PT ;  /* 0x000000ff3800720c */ /* 0x000fe20003f05070 */
[----:B------:R-:W-:Y:S03]  /*65e0*/  IMAD.MOV.U32 R63, RZ, RZ, 0x1 ;  /* 0x00000001ff3f7424 */ /* 0x000fe600078e00ff */
[----:B------:R-:W-:Y:S11]  /*65f0*/  ISETP.NE.AND.EX P0, PT, R57, RZ, PT, P0 ;  /* 0x000000ff3900720c */ /* 0x000ff60003f05300 */
[----:B------:R-:W-:Y:S02]  /*6600*/  @!UPT UIADD3 URZ, UPT, UPT, URZ, URZ, URZ ;  /* 0x000000fffffff290 */ /* 0x000fe4000fffe0ff */
[----:B------:R-:W1:Y:S01]  /*6610*/  @P0 LDC.64 R2, c[0x0][0x888] ;  /* 0x00022200ff020b82 */ /* 0x000e620000000a00 */
[----:B------:R-:W-:Y:S04]  /*6620*/  @P0 IMAD R0, R58, UR36, RZ ;  /* 0x000000243a000c24 */ /* 0x000fe8000f8e02ff */
[----:B-1----:R-:W-:Y:S04]  /*6630*/  @P0 IMAD.WIDE R2, R0, 0x4, R2 ;  /* 0x0000000400020825 */ /* 0x002fe800078e0202 */
[----:B------:R-:W-:Y:S01]  /*6640*/  HFMA2 R0, -RZ, RZ, 0, 5.9604644775390625e-08 ;  /* 0x00000001ff007431 */ /* 0x000fe200000001ff */
[----:B-----5:R1:W5:Y:S04]  /*6650*/  @P0 LDG.E R35, desc[UR46][R2.64] ;  /* 0x0000002e02230981 */ /* 0x020368000c1e1900 */
[----:B------:R-:W-:Y:S01]  /*6660*/  @!P0 PRMT R63, R0, 0x7610, R63 ;  /* 0x00007610003f8816 */ /* 0x000fe2000000003f */
[----:B-1----:R-:W2:Y:S06]  /*6670*/  @!P0 LDC R35, c[0x0][0x880] ;  /* 0x00022000ff238b82 */ /* 0x002eac0000000800 */
.L_x_116:
[----:B------:R-:W-:Y:S02]  /*6680*/  ISETP.NE.AND.EX P2, PT, R55, RZ, PT, P2 ;  /* 0x000000ff3700720c */ /* 0x000fe40003f45320 */
[----:B------:R-:W-:Y:S02]  /*6690*/  PLOP3.LUT P0, PT, PT, PT, PT, 0x8, 0x80 ;  /* 0x000000000080781c */ /* 0x000fe40003f0e170 */
[----:B------:R-:W-:Y:S02]  /*66a0*/  ISETP.NE.AND.EX P1, PT, RZ, UR39, PT, P1 ;  /* 0x00000027ff007c0c */ /* 0x000fe4000bf25310 */
[----:B------:R-:W-:Y:S07]  /*66b0*/  @!P4 PLOP3.LUT P0, PT, P3, PT, PT, 0x80, 0x8 ;  /* 0x000000000008c81c */ /* 0x000fee0001f0f070 */
[----:B------:R-:W-:Y:S06]  /*66c0*/  @!P2 BRA `(.L_x_117) ;  /* 0x000000000020a947 */ /* 0x000fec0003800000 */
[----:B------:R-:W-:Y:S04]  /*66d0*/  ISETP.NE.U32.AND P2, PT, R52, RZ, PT ;  /* 0x000000ff3400720c */ /* 0x000fe80003f45070 */
[----:B------:R-:W-:Y:S11]  /*66e0*/  ISETP.NE.AND.EX P2, PT, R53, RZ, PT, P2 ;  /* 0x000000ff3500720c */ /* 0x000ff60003f45320 */
[----:B------:R-:W-:Y:S02]  /*66f0*/  @!UPT UIADD3 URZ, UPT, UPT, URZ, URZ, URZ ;  /* 0x000000fffffff290 */ /* 0x000fe4000fffe0ff */
[----:B------:R-:W1:Y:S01]  /*6700*/  @P2 LDC.64 R2, c[0x0][0x8a8] ;  /* 0x00022a00ff022b82 */ /* 0x000e620000000a00 */
[----:B------:R-:W-:Y:S04]  /*6710*/  @P2 IMAD R0, R54, UR36, RZ ;  /* 0x0000002436002c24 */ /* 0x000fe8000f8e02ff */
[----:B-1----:R-:W-:Y:S05]  /*6720*/  @P2 IMAD.WIDE R2, R0, 0x4, R2 ;  /* 0x0000000400022825 */ /* 0x002fea00078e0202 */
[----:B-----5:R1:W5:Y:S02]  /*6730*/  @P2 LDG.E R32, desc[UR46][R2.64] ;  /* 0x0000002e02202981 */ /* 0x020364000c1e1900 */
[----:B-1----:R-:W3:Y:S02]  /*6740*/  @!P2 LDC R32, c[0x0][0x8a0] ;  /* 0x00022800ff20ab82 */ /* 0x002ee40000000800 */
.L_x_117:
[----:B--2--5:R-:W-:Y:S01]  /*6750*/  FSETP.NEU.AND P2, PT, R35, RZ, PT ;  /* 0x000000ff2300720b */ /* 0x024fe20003f4d000 */
[----:B------:R-:W-:Y:S01]  /*6760*/  IMAD.SHL.U32 R81, R68, 0x2, RZ ;  /* 0x0000000244517824 */ /* 0x000fe200078e00ff */
[----:B------:R-:W-:Y:S01]  /*6770*/  SEL R5, RZ, 0xffffffff, P1 ;  /* 0xffffffffff057807 */ /* 0x000fe20000800000 */
[----:B------:R-:W-:Y:S01]  /*6780*/  BSSY B1, `(.L_x_118) ;  /* 0x0000033000017945 */ /* 0x000fe20003800000 */
[----:B------:R-:W-:Y:S01]  /*6790*/  @!P4 LOP3.LUT P1, RZ, R63, 0xff, RZ, 0xc0, !PT ;  /* 0x000000ff3fffc812 */ /* 0x000fe2000782c0ff */
[----:B------:R-:W-:Y:S01]  /*67a0*/  IMAD.MOV.U32 R39, RZ, RZ, 0x1 ;  /* 0x00000001ff277424 */ /* 0x000fe200078e00ff */
[----:B------:R-:W-:Y:S01]  /*67b0*/  @!P4 SEL R0, RZ, 0xffffffff, P2 ;  /* 0xffffffffff00c807 */ /* 0x000fe20001000000 */
[C---:B------:R-:W-:Y:S01]  /*67c0*/  IMAD R34, R30.reuse, 0x40, R33 ;  /* 0x000000401e227824 */ /* 0x040fe200078e0221 */
[----:B------:R-:W-:Y:S01]  /*67d0*/  LOP3.LUT R75, R75, 0x1, RZ, 0x3c, !PT ;  /* 0x000000014b4b7812 */ /* 0x000fe200078e3cff */
[----:B------:R-:W-:Y:S01]  /*67e0*/  IMAD.MOV.U32 R38, RZ, RZ, RZ ;  /* 0x000000ffff267224 */ /* 0x000fe200078e00ff */
[----:B------:R-:W-:Y:S02]  /*67f0*/  @P0 SEL R0, R5, R0, !P1 ;  /* 0x0000000005000207 */ /* 0x000fe40004800000 */
[----:B------:R-:W-:Y:S02]  /*6800*/  CS2R R50, SRZ ;  /* 0x0000000000327805 */ /* 0x000fe4000001ff00 */
[----:B------:R-:W-:Y:S02]  /*6810*/  LEA R78, R30, UR44, 0x3 ;  /* 0x0000002c1e4e7c11 */ /* 0x000fe4000f8e18ff */
[----:B------:R-:W-:Y:S02]  /*6820*/  CS2R R48, SRZ ;  /* 0x0000000000307805 */ /* 0x000fe4000001ff00 */
[----:B------:R-:W-:Y:S02]  /*6830*/  @!P4 LOP3.LUT R0, R0, 0x1, RZ, 0xc0, !PT ;  /* 0x000000010000c812 */ /* 0x000fe400078ec0ff */
[----:B------:R-:W-:Y:S02]  /*6840*/  CS2R R42, SRZ ;  /* 0x00000000002a7805 */ /* 0x000fe4000001ff00 */
[----:B------:R-:W-:Y:S02]  /*6850*/  SHF.L.U32 R3, R74, 0x1f, RZ ;  /* 0x0000001f4a037819 */ /* 0x000fe400000006ff */
[----:B------:R-:W-:Y:S02]  /*6860*/  CS2R R40, SRZ ;  /* 0x0000000000287805 */ /* 0x000fe4000001ff00 */
[----:B------:R-:W-:Y:S01]  /*6870*/  ISETP.NE.U32.OR P6, PT, R0, 0x1, P4 ;  /* 0x000000010000780c */ /* 0x000fe200027c5470 */
[----:B------:R-:W-:Y:S01]  /*6880*/  VIADD R86, R81, UR44 ;  /* 0x0000002c51567c36 */ /* 0x000fe20008000000 */
[----:B------:R-:W-:Y:S02]  /*6890*/  SEL R0, RZ, 0xffffffff, P2 ;  /* 0xffffffffff007807 */ /* 0x000fe40001000000 */
[----:B------:R-:W-:Y:S02]  /*68a0*/  LOP3.LUT P2, R79, R63, 0xff, RZ, 0xc0, !PT ;  /* 0x000000ff3f4f7812 */ /* 0x000fe4000784c0ff */
[----:B------:R-:W-:Y:S02]  /*68b0*/  P2R R82, PR, RZ, 0x40 ;  /* 0x00000040ff527803 */ /* 0x000fe40000000000 */
[----:B------:R-:W-:Y:S04]  /*68c0*/  @P3 SEL R0, R5, R0, !P2 ;  /* 0x0000000005003207 */ /* 0x000fe80005000000 */
[----:B------:R-:W-:Y:S02]  /*68d0*/  LOP3.LUT R0, R0, 0x1, RZ, 0xc0, !PT ;  /* 0x0000000100007812 */ /* 0x000fe400078ec0ff */
[----:B------:R-:W-:Y:S02]  /*68e0*/  @P6 SHF.L.U32 R2, R75, 0x1f, RZ ;  /* 0x0000001f4b026819 */ /* 0x000fe400000006ff */
[----:B------:R-:W-:Y:S02]  /*68f0*/  ISETP.NE.U32.AND P5, PT, R0, 0x1, PT ;  /* 0x000000010000780c */ /* 0x000fe40003fa5070 */
[----:B------:R-:W1:Y:S02]  /*6900*/  @P6 SYNCS.PHASECHK.TRANS64.TRYWAIT P1, [UR44+0xd0], R2 ;  /* 0x0000d002ff0065a7 */ /* 0x000e64000802112c */
[----:B------:R-:W-:Y:S01]  /*6910*/  P2R R84, PR, RZ, 0x20 ;  /* 0x00000020ff547803 */ /* 0x000fe20000000000 */
[----:B------:R2:W4:Y:S01]  /*6920*/  SYNCS.PHASECHK.TRANS64.TRYWAIT P0, [R78+URZ+0x140], R3 ;  /* 0x000140034e0075a7 */ /* 0x00052200080011ff */
[----:B-1----:R-:W-:Y:S01]  /*6930*/  @P6 SEL R39, RZ, 0x1, !P1 ;  /* 0x00000001ff276807 */ /* 0x002fe20004800000 */
[----:B--2---:R-:W-:Y:S06]  /*6940*/  @!P6 BRA `(.L_x_119) ;  /* 0x000000000058e947 */ /* 0x004fec0003800000 */
[C---:B------:R-:W-:Y:S01]  /*6950*/  VIADD R0, R86.reuse, 0x200 ;  /* 0x0000020056007836 */ /* 0x040fe20000000000 */
[----:B------:R-:W-:Y:S01]  /*6960*/  LOP3.LUT P6, RZ, R69, 0x40, RZ, 0xc0, !PT ;  /* 0x0000004045ff7812 */ /* 0x000fe200078cc0ff */
[----:B------:R-:W-:Y:S01]  /*6970*/  BSSY B0, `(.L_x_120) ;  /* 0x000000e000007945 */ /* 0x000fe20003800000 */
[----:B------:R-:W-:Y:S01]  /*6980*/  ISETP.NE.AND P2, PT, R39, RZ, PT ;  /* 0x000000ff2700720c */ /* 0x000fe20003f45270 */
[----:B------:R-:W-:Y:S01]  /*6990*/  @P5 VIADD R2, R86, 0x210 ;  /* 0x0000021056025836 */ /* 0x000fe20000000000 */
[----:B------:R-:W-:Y:S01]  /*69a0*/  PLOP3.LUT P1, PT, PT, PT, PT, 0x8, 0x80 ;  /* 0x000000000080781c */ /* 0x000fe20003f2e170 */
[----:B------:R-:W-:Y:S01]  /*69b0*/  IMAD.MOV.U32 R51, RZ, RZ, RZ ;  /* 0x000000ffff337224 */ /* 0x000fe200078e00ff */
[----:B------:R-:W-:Y:S02]  /*69c0*/  @P5 PLOP3.LUT P1, PT, P6, PT, PT, 0x80, 0x8 ;  /* 0x000000000008581c */ /* 0x000fe4000372f070 */
[----:B------:R-:W-:Y:S02]  /*69d0*/  CS2R R48, SRZ ;  /* 0x0000000000307805 */ /* 0x000fe4000001ff00 */
[----:B------:R-:W-:Y:S02]  /*69e0*/  CS2R R42, SRZ ;  /* 0x00000000002a7805 */ /* 0x000fe4000001ff00 */
[----:B------:R-:W-:Y:S07]  /*69f0*/  CS2R R40, SRZ ;  /* 0x0000000000287805 */ /* 0x000fee000001ff00 */
[----:B------:R-:W-:Y:S01]  /*6a00*/  @P1 VIADD R2, R0, 0xfffffff0 ;  /* 0xfffffff000021836 */ /* 0x000fe20000000000 */
[----:B------:R-:W-:Y:S06]  /*6a10*/  @P2 BRA `(.L_x_121) ;  /* 0x00000000000c2947 */ /* 0x000fec0003800000 */
[----:B------:R-:W-:Y:S04]  /*6a20*/  SHF.L.U32 R5, R75, 0x1f, RZ ;  /* 0x0000001f4b057819 */ /* 0x000fe800000006ff */
[----:B------:R-:W1:Y:S02]  /*6a30*/  SYNCS.PHASECHK.TRANS64.TRYWAIT P1, [UR44+0xd0], R5 ;  /* 0x0000d005ff0075a7 */ /* 0x000e64000802112c */
[----:B-1----:R-:W-:Y:S05]  /*6a40*/  @!P1 BRA `(.L_x_122) ;  /* 0x0000003400149947 */ /* 0x002fea0003800000 */
.L_x_121:
[----:B------:R-:W-:Y:S05]  /*6a50*/  BSYNC B0 ;  /* 0x0000000000007941 */ /* 0x000fea0003800000 */
.L_x_120:
[----:B------:R-:W-:Y:S01]  /*6a60*/  ISETP.NE.AND P1, PT, R84, RZ, PT ;  /* 0x000000ff5400720c */ /* 0x000fe20003f25270 */
[----:B------:R-:W-:Y:S11]  /*6a70*/  HFMA2 R38, -RZ, RZ, 0, 5.9604644775390625e-08 ;  /* 0x00000001ff267431 */ /* 0x000ff600000001ff */
[----:B------:R-:W-:Y:S01]  /*6a80*/  @!UPT UIADD3 URZ, UPT, UPT, URZ, URZ, URZ ;  /* 0x000000fffffff290 */ /* 0x000fe2000fffe0ff */
[----:B------:R2:W1:Y:S04]  /*6a90*/  @P1 LDS.128 R48, [R2] ;  /* 0x0000000002301984 */ /* 0x0004680000000c00 */
[----:B------:R2:W1:Y:S02]  /*6aa0*/  @P1 LDS.128 R40, [R81+UR44+0x200] ;  /* 0x0002002c51281984 */ /* 0x0004640008000c00 */
.L_x_119:
[----:B------:R-:W-:Y:S05]  /*6ab0*/  BSYNC B1 ;  /* 0x0000000000017941 */ /* 0x000fea0003800000 */
.L_x_118:
[----:B-1----:R-:W-:Y:S04]  /*6ac0*/  SHF.R.U32.HI R5, RZ, 0x15, R34 ;  /* 0x00000015ff057819 */ /* 0x002fe80000011622 */
[----:B------:R-:W-:Y:S01]  /*6ad0*/  LOP3.LUT P1, RZ, R5, 0x3, R70, 0x48, !PT ;  /* 0x0000000305ff7812 */ /* 0x000fe20007824846 */
[----:B------:R-:W-:Y:S01]  /*6ae0*/  @!UPT UIADD3 URZ, UPT, UPT, URZ, URZ, URZ ;  /* 0x000000fffffff290 */ /* 0x000fe2000fffe0ff */
[----:B----4-:R-:W-:Y:S11]  /*6af0*/  @P0 BRA `(.L_x_123) ;  /* 0x0000000000080947 */ /* 0x010ff60003800000 */
[----:B------:R-:W1:Y:S02]  /*6b00*/  SYNCS.PHASECHK.TRANS64.TRYWAIT P0, [R78+URZ+0x140], R3 ;  /* 0x000140034e0075a7 */ /* 0x000e6400080011ff */
[----:B-1----:R-:W-:Y:S05]  /*6b10*/  @!P0 BRA `(.L_x_124) ;  /* 0x0000003000f88947 */ /* 0x002fea0003800000 */
.L_x_123:
[----:B------:R-:W-:Y:S05]  /*6b20*/  @!P1 BRA `(.L_x_125) ;  /* 0x0000000000409947 */ /* 0x000fea0003800000 */
[----:B------:R-:W4:Y:S01]  /*6b30*/  LDCU.64 UR8, c[0x4][0x70] ;  /* 0x01000e00ff0877ac */ /* 0x000f220008000a00 */
[----:B-1----:R-:W-:Y:S01]  /*6b40*/  MOV R3, 0x0 ;  /* 0x0000000000037802 */ /* 0x002fe20000000f00 */
[----:B------:R-:W-:Y:S02]  /*6b50*/  HFMA2 R12, -RZ, RZ, 0, 5.9604644775390625e-08 ;  /* 0x00000001ff0c7431 */ /* 0x000fe400000001ff */
[----:B------:R-:W-:Y:S02]  /*6b60*/  IMAD.MOV.U32 R8, RZ, RZ, 0x192 ;  /* 0x00000192ff087424 */ /* 0x000fe400078e00ff */
[----:B------:R-:W-:Y:S01]  /*6b70*/  IMAD.MOV.U32 R13, RZ, RZ, RZ ;  /* 0x000000ffff0d7224 */ /* 0x000fe200078e00ff */
[----:B------:R-:W1:Y:S01]  /*6b80*/  LDCU.64 UR6, c[0x4][0x78] ;  /* 0x01000f00ff0677ac */ /* 0x000e620008000a00 */
[----:B--2---:R-:W2:Y:S01]  /*6b90*/  LDC.64 R2, c[0x4][R3] ;  /* 0x0100000003027b82 */ /* 0x004ea20000000a00 */
[----:B------:R-:W5:Y:S01]  /*6ba0*/  LDCU.64 UR4, c[0x4][0x10] ;  /* 0x01000200ff0477ac */ /* 0x000f620008000a00 */
[----:B----4-:R-:W-:Y:S01]  /*6bb0*/  MOV R5, UR9 ;  /* 0x0000000900057c02 */ /* 0x010fe20008000f00 */
[----:B------:R-:W-:Y:S01]  /*6bc0*/  IMAD.U32 R4, RZ, RZ, UR8 ;  /* 0x00000008ff047e24 */ /* 0x000fe2000f8e00ff */
[----:B-1----:R-:W-:Y:S01]  /*6bd0*/  MOV R7, UR7 ;  /* 0x0000000700077c02 */ /* 0x002fe20008000f00 */
[----:B------:R-:W-:Y:S01]  /*6be0*/  IMAD.U32 R6, RZ, RZ, UR6 ;  /* 0x00000006ff067e24 */ /* 0x000fe2000f8e00ff */
[----:B-----5:R-:W-:Y:S01]  /*6bf0*/  MOV R11, UR5 ;  /* 0x00000005000b7c02 */ /* 0x020fe20008000f00 */
[----:B------:R-:W-:Y:S02]  /*6c00*/  IMAD.U32 R10, RZ, RZ, UR4 ;  /* 0x00000004ff0a7e24 */ /* 0x000fe4000f8e00ff */
[----:B------:R-:W-:Y:S07]  /*6c10*/  LEPC R20, `(.L_x_125) ;  /* 0x000000001014794e */ /* 0x000fee0000000000 */
[----:B--23--:R-:W-:Y:S05]  /*6c20*/  CALL.ABS.NOINC R2 ;  /* 0x0000000002007343 */ /* 0x00cfea0003c00000 */
.L_x_125:
[----:B------:R-:W-:Y:S05]  /*6c30*/  WARPSYNC.ALL ;  /* 0x0000000000007948 */ /* 0x000fea0003800000 */
[----:B------:R-:W-:Y:S01]  /*6c40*/  R2UR UR4, R34 ;  /* 0x00000000220472ca */ /* 0x000fe200000e0000 */
[--C-:B------:R-:W-:Y:S01]  /*6c50*/  HADD2.F32 R20, -RZ, R40.reuse.H0_H0 ;  /* 0x20000028ff147230 */ /* 0x100fe20000004100 */
[----:B------:R-:W-:Y:S01]  /*6c60*/  MOV R85, 0x10 ;  /* 0x0000001000557802 */ /* 0x000fe20000000f00 */
[----:B------:R-:W-:Y:S01]  /*6c70*/  HADD2.F32 R21, -RZ, R40.H1_H1 ;  /* 0x30000028ff157230 */ /* 0x000fe20000004100 */
[----:B------:R-:W-:Y:S01]  /*6c80*/  LOP3.LUT P6, RZ, R69, 0x40, RZ, 0xc0, !PT ;  /* 0x0000004045ff7812 */ /* 0x000fe200078cc0ff */
[----:B------:R-:W-:Y:S01]  /*6c90*/  HADD2.F32 R36, -RZ, R41.H1_H1 ;  /* 0x30000029ff247230 */ /* 0x000fe20000004100 */
[----:B------:R-:W-:Y:S01]  /*6ca0*/  ISETP.NE.AND P0, PT, R76, RZ, PT ;  /* 0x000000ff4c00720c */ /* 0x000fe20003f05270 */
[----:B------:R-:W-:Y:S01]  /*6cb0*/  HADD2.F32 R37, -RZ, R43.H0_H0 ;  /* 0x2000002bff257230 */ /* 0x000fe20000004100 */
[----:B------:R-:W-:Y:S01]  /*6cc0*/  SEL R85, R85, 0xfffffff0, !P6 ;  /* 0xfffffff055557807 */ /* 0x000fe20007000000 */
[----:B------:R-:W-:Y:S03]  /*6cd0*/  BSSY.RECONVERGENT B0, `(.L_x_126) ;  /* 0x000004f000007945 */ /* 0x000fe60003800200 */
[----:B------:R-:W-:Y:S01]  /*6ce0*/  IADD3 R83, PT, PT, R86, R85, RZ ;  /* 0x0000005556537210 */ /* 0x000fe20007ffe0ff */
[----:B------:R-:W3:Y:S02]  /*6cf0*/  LDTM.x16 R4, tmem[UR4] ;  /* 0x00000004000479ee */ /* 0x000ee40008240000 */
[C---:B---3--:R-:W-:Y:S01]  /*6d00*/  FMUL R0, R32.reuse, R4 ;  /* 0x0000000420007220 */ /* 0x048fe20000400000 */
[C---:B--2---:R-:W-:Y:S01]  /*6d10*/  FMUL R2, R32.reuse, R5 ;  /* 0x0000000520027220 */ /* 0x044fe20000400000 */
[C---:B-1----:R-:W-:Y:S01]  /*6d20*/  FMUL R3, R32.reuse, R6 ;  /* 0x0000000620037220 */ /* 0x042fe20000400000 */
[C---:B------:R-:W-:Y:S01]  /*6d30*/  FMUL R7, R32.reuse, R7 ;  /* 0x0000000720077220 */ /* 0x040fe20000400000 */
[C---:B------:R-:W-:Y:S01]  /*6d40*/  FFMA R0, R35.reuse, R20, R0 ;  /* 0x0000001423007223 */ /* 0x040fe20000000000 */
[----:B------:R-:W-:Y:S02]  /*6d50*/  HADD2.F32 R20, -RZ, R41.H0_H0 ;  /* 0x20000029ff147230 */ /* 0x000fe40000004100 */
[C---:B------:R-:W-:Y:S01]  /*6d60*/  FFMA R2, R35.reuse, R21, R2 ;  /* 0x0000001523027223 */ /* 0x040fe20000000002 */
[--C-:B------:R-:W-:Y:S02]  /*6d70*/  HADD2.F32 R21, -RZ, R42.reuse.H0_H0 ;  /* 0x2000002aff157230 */ /* 0x100fe40000004100 */
[C---:B------:R-:W-:Y:S01]  /*6d80*/  FMUL R4, R32.reuse, R8 ;  /* 0x0000000820047220 */ /* 0x040fe20000400000 */
[C---:B------:R-:W-:Y:S01]  /*6d90*/  FMUL R5, R32.reuse, R9 ;  /* 0x0000000920057220 */ /* 0x040fe20000400000 */
[C---:B------:R-:W-:Y:S01]  /*6da0*/  FFMA R3, R35.reuse, R20, R3 ;  /* 0x0000001423037223 */ /* 0x040fe20000000003 */
[----:B------:R-:W-:Y:S02]  /*6db0*/  HADD2.F32 R20, -RZ, R42.H1_H1 ;  /* 0x3000002aff147230 */ /* 0x000fe40000004100 */
[C---:B------:R-:W-:Y:S01]  /*6dc0*/  FFMA R7, R35.reuse, R36, R7 ;  /* 0x0000002423077223 */ /* 0x040fe20000000007 */
[C---:B------:R-:W-:Y:S01]  /*6dd0*/  FMUL R6, R32.reuse, R10 ;  /* 0x0000000a20067220 */ /* 0x040fe20000400000 */
[----:B------:R-:W-:Y:S02]  /*6de0*/  HADD2.F32 R36, -RZ, R43.H1_H1 ;  /* 0x3000002bff247230 */ /* 0x000fe40000004100 */
[C---:B------:R-:W-:Y:S01]  /*6df0*/  FMUL R11, R32.reuse, R11 ;  /* 0x0000000b200b7220 */ /* 0x040fe20000400000 */
[C---:B------:R-:W-:Y:S01]  /*6e00*/  FFMA R4, R35.reuse, R21, R4 ;  /* 0x0000001523047223 */ /* 0x040fe20000000004 */
[C---:B------:R-:W-:Y:S01]  /*6e10*/  FFMA R5, R35.reuse, R20, R5 ;  /* 0x0000001423057223 */ /* 0x040fe20000000005 */
[C---:B------:R-:W-:Y:S01]  /*6e20*/  FFMA R6, R35.reuse, R37, R6 ;  /* 0x0000002523067223 */ /* 0x040fe20000000006 */
[--C-:B------:R-:W-:Y:S02]  /*6e30*/  HADD2.F32 R20, -RZ, R48.reuse.H0_H0 ;  /* 0x20000030ff147230 */ /* 0x100fe40000004100 */
[C---:B------:R-:W-:Y:S01]  /*6e40*/  FFMA R11, R35.reuse, R36, R11 ;  /* 0x00000024230b7223 */ /* 0x040fe2000000000b */
[C---:B------:R-:W-:Y:S01]  /*6e50*/  FMUL R8, R32.reuse, R12 ;  /* 0x0000000c20087220 */ /* 0x040fe20000400000 */
[----:B------:R-:W-:Y:S02]  /*6e60*/  HADD2.F32 R36, -RZ, R48.H1_H1 ;  /* 0x30000030ff247230 */ /* 0x000fe40000004100 */
[C---:B------:R-:W-:Y:S01]  /*6e70*/  FMUL R9, R32.reuse, R13 ;  /* 0x0000000d20097220 */ /* 0x040fe20000400000 */
[--C-:B------:R-:W-:Y:S02]  /*6e80*/  HADD2.F32 R21, -RZ, R49.reuse.H0_H0 ;  /* 0x20000031ff157230 */ /* 0x100fe40000004100 */
[C---:B------:R-:W-:Y:S01]  /*6e90*/  FMUL R10, R32.reuse, R14 ;  /* 0x0000000e200a7220 */ /* 0x040fe20000400000 */
[C---:B------:R-:W-:Y:S01]  /*6ea0*/  FFMA R8, R35.reuse, R20, R8 ;  /* 0x0000001423087223 */ /* 0x040fe20000000008 */
[----:B------:R-:W-:Y:S02]  /*6eb0*/  HADD2.F32 R20, -RZ, R49.H1_H1 ;  /* 0x30000031ff147230 */ /* 0x000fe40000004100 */
[C---:B------:R-:W-:Y:S01]  /*6ec0*/  FFMA R9, R35.reuse, R36, R9 ;  /* 0x0000002423097223 */ /* 0x040fe20000000009 */
[C---:B------:R-:W-:Y:S01]  /*6ed0*/  FMUL R15, R32.reuse, R15 ;  /* 0x0000000f200f7220 */ /* 0x040fe20000400000 */
[C---:B------:R-:W-:Y:S01]  /*6ee0*/  FFMA R10, R35.reuse, R21, R10 ;  /* 0x00000015230a7223 */ /* 0x040fe2000000000a */
[--C-:B------:R-:W-:Y:S02]  /*6ef0*/  HADD2.F32 R21, -RZ, R50.reuse.H0_H0 ;  /* 0x20000032ff157230 */ /* 0x100fe40000004100 */
[C---:B------:R-:W-:Y:S01]  /*6f00*/  FMUL R12, R32.reuse, R16 ;  /* 0x00000010200c7220 */ /* 0x040fe20000400000 */
[----:B------:R-:W-:Y:S02]  /*6f10*/  HADD2.F32 R36, -RZ, R50.H1_H1 ;  /* 0x30000032ff247230 */ /* 0x000fe40000004100 */
[C---:B------:R-:W-:Y:S01]  /*6f20*/  FFMA R15, R35.reuse, R20, R15 ;  /* 0x00000014230f7223 */ /* 0x040fe2000000000f */
[C---:B------:R-:W-:Y:S01]  /*6f30*/  FMUL R13, R32.reuse, R17 ;  /* 0x00000011200d7220 */ /* 0x040fe20000400000 */
[--C-:B------:R-:W-:Y:S02]  /*6f40*/  HADD2.F32 R37, -RZ, R51.reuse.H0_H0 ;  /* 0x20000033ff257230 */ /* 0x100fe40000004100 */
[C---:B------:R-:W-:Y:S01]  /*6f50*/  FMUL R14, R32.reuse, R18 ;  /* 0x00000012200e7220 */ /* 0x040fe20000400000 */
[----:B------:R-:W-:Y:S02]  /*6f60*/  HADD2.F32 R20, -RZ, R51.H1_H1 ;  /* 0x30000033ff147230 */ /* 0x000fe40000004100 */
[----:B------:R-:W-:Y:S01]  /*6f70*/  FMUL R19, R32, R19 ;  /* 0x0000001320137220 */ /* 0x000fe20000400000 */
[----:B------:R-:W-:Y:S01]  /*6f80*/  F2FP.F16.F32.PACK_AB R44, R2, R0 ;  /* 0x00000000022c723e */ /* 0x000fe200000000ff */
[----:B------:R-:W-:Y:S01]  /*6f90*/  FFMA R12, R35, R21, R12 ;  /* 0x00000015230c7223 */ /* 0x000fe2000000000c */
[----:B------:R-:W-:Y:S01]  /*6fa0*/  F2FP.F16.F32.PACK_AB R45, R7, R3 ;  /* 0x00000003072d723e */ /* 0x000fe200000000ff */
[----:B------:R-:W-:Y:S01]  /*6fb0*/  FFMA R13, R35, R36, R13 ;  /* 0x00000024230d7223 */ /* 0x000fe2000000000d */
[----:B------:R-:W-:Y:S01]  /*6fc0*/  F2FP.F16.F32.PACK_AB R46, R5, R4 ;  /* 0x00000004052e723e */ /* 0x000fe200000000ff */
[----:B------:R-:W-:Y:S01]  /*6fd0*/  FFMA R14, R35, R37, R14 ;  /* 0x00000025230e7223 */ /* 0x000fe2000000000e */
[----:B------:R-:W-:Y:S01]  /*6fe0*/  F2FP.F16.F32.PACK_AB R47, R11, R6 ;  /* 0x000000060b2f723e */ /* 0x000fe200000000ff */
[----:B------:R-:W-:Y:S01]  /*6ff0*/  FFMA R19, R35, R20, R19 ;  /* 0x0000001423137223 */ /* 0x000fe20000000013 */
[----:B------:R-:W-:Y:S02]  /*7000*/  F2FP.F16.F32.PACK_AB R88, R9, R8 ;  /* 0x000000080958723e */ /* 0x000fe400000000ff */
[----:B------:R-:W-:Y:S01]  /*7010*/  F2FP.F16.F32.PACK_AB R89, R15, R10 ;  /* 0x0000000a0f59723e */ /* 0x000fe200000000ff */
[----:B------:R1:W-:Y:S01]  /*7020*/  STS.128 [R81+UR44+0x200], R44 ;  /* 0x0002002c51007988 */ /* 0x0003e20008000c2c */
[----:B------:R-:W-:Y:S02]  /*7030*/  F2FP.F16.F32.PACK_AB R90, R13, R12 ;  /* 0x0000000c0d5a723e */ /* 0x000fe400000000ff */
[----:B------:R-:W-:Y:S05]  /*7040*/  F2FP.F16.F32.PACK_AB R91, R19, R14 ;  /* 0x0000000e135b723e */ /* 0x000fea00000000ff */
[----:B------:R1:W-:Y:S01]  /*7050*/  STS.128 [R83+0x200], R88 ;  /* 0x0002005853007388 */ /* 0x0003e20000000c00 */
[----:B------:R-:W-:Y:S01]  /*7060*/  @!PT LDS RZ, [RZ] ;  /* 0x00000000fffff984 */ /* 0x000fe20000000800 */
[----:B------:R-:W-:Y:S01]  /*7070*/  @!PT LDS RZ, [RZ] ;  /* 0x00000000fffff984 */ /* 0x000fe20000000800 */
[----:B------:R-:W-:Y:S01]  /*7080*/  @!PT LDS RZ, [RZ] ;  /* 0x00000000fffff984 */ /* 0x000fe20000000800 */
[----:B------:R-:W-:Y:S01]  /*7090*/  @!PT LDS RZ, [RZ] ;  /* 0x00000000fffff984 */ /* 0x000fe20000000800 */
[----:B------:R2:W-:Y:S07]  /*70a0*/  MEMBAR.ALL.CTA ;  /* 0x0000000000007992 */ /* 0x0005ee0000008000 */
[----:B--2---:R-:W2:Y:S02]  /*70b0*/  FENCE.VIEW.ASYNC.S ;  /* 0x00000000000073c6 */ /* 0x004ea40000000000 */
[----:B--2---:R-:W-:Y:S06]  /*70c0*/  BAR.SYNC.DEFER_BLOCKING 0x1, 0x80 ;  /* 0x0042000000007b1d */ /* 0x004fec0000010000 */
[----:B------:R-:W-:Y:S05]  /*70d0*/  @P0 BRA `(.L_x_127) ;  /* 0x0000000000380947 */ /* 0x000fea0003800000 */
[----:B------:R-:W-:Y:S02]  /*70e0*/  UIADD3 UR4, UPT, UPT, UR44, 0x200, URZ ;  /* 0x000002002c047890 */ /* 0x000fe4000fffe0ff */
[----:B------:R-:W-:Y:S01]  /*70f0*/  UIADD3 UR8, UP0, UPT, UR50, 0x680, URZ ;  /* 0x0000068032087890 */ /* 0x000fe2000ff1e0ff */
[----:B------:R-:W-:Y:S01]  /*7100*/  UMOV UR43, UR36 ;  /* 0x00000024002b7c82 */ /* 0x000fe20008000000 */
[----:B------:R-:W-:Y:S02]  /*7110*/  UIADD3 UR5, UPT, UPT, UR41, 0x40, URZ ;  /* 0x0000004029057890 */ /* 0x000fe4000fffe0ff */
[----:B------:R-:W-:Y:S01]  /*7120*/  MOV R71, UR4 ;  /* 0x0000000400477c02 */ /* 0x000fe20008000f00 */
[----:B------:R-:W-:Y:S02]  /*7130*/  UIADD3.X UR9, UPT, UPT, URZ, UR51, URZ, UP0, !UPT ;  /* 0x00000033ff097290 */ /* 0x000fe400087fe4ff */
[----:B------:R-:W-:Y:S01]  /*7140*/  UIADD3 UR4, UPT, UPT, UR44, 0xa00, URZ ;  /* 0x00000a002c047890 */ /* 0x000fe2000fffe0ff */
[----:B------:R-:W-:Y:S01]  /*7150*/  R2UR UR40, R71 ;  /* 0x00000000472872ca */ /* 0x000fe200000e0000 */
[----:B------:R-:W-:Y:S01]  /*7160*/  UMOV UR6, UR42 ;  /* 0x0000002a00067c82 */ /* 0x000fe20008000000 */
[----:B------:R-:W-:Y:S11]  /*7170*/  UMOV UR7, UR36 ;  /* 0x0000002400077c82 */ /* 0x000ff60008000000 */
[----:B------:R2:W-:Y:S01]  /*7180*/  UTMASTG.3D [UR40], [UR8] ;  /* 0x00000028080073b5 */ /* 0x0005e20008010000 */
[----:B------:R2:W-:Y:S01]  /*7190*/  UTMASTG.3D [UR4], [UR8] ;  /* 0x00000004080073b5 */ /* 0x0005e20008010000 */
[----:B------:R0:W-:Y:S01]  /*71a0*/  UTMACMDFLUSH ;  /* 0x00000000000079b7 */ /* 0x0001e20000000000 */
[----:B--2---:R-:W-:Y:S04]  /*71b0*/  DEPBAR.LE SB0, 0x1 ;  /* 0x000080400000791a */ /* 0x004fe80000000000 */
.L_x_127:
[----:B------:R-:W-:Y:S05]  /*71c0*/  BSYNC.RECONVERGENT B0 ;  /* 0x0000000000007941 */ /* 0x000fea0003800200 */
.L_x_126:
[----:B------:R-:W-:Y:S01]  /*71d0*/  BAR.SYNC.DEFER_BLOCKING 0x1, 0x80 ;  /* 0x0042000000007b1d */ /* 0x000fe20000010000 */
[----:B------:R-:W-:Y:S01]  /*71e0*/  ISETP.NE.AND P1, PT, R82, RZ, PT ;  /* 0x000000ff5200720c */ /* 0x000fe20003f25270 */
[----:B------:R-:W-:Y:S01]  /*71f0*/  UISETP.NE.AND UP0, UPT, UR45, URZ, UPT ;  /* 0x000000ff2d00728c */ /* 0x000fe2000bf05270 */
[----:B------:R-:W-:Y:S11]  /*7200*/  LEA R3, R38, UR44, 0x3 ;  /* 0x0000002c26037c11 */ /* 0x000ff6000f8e18ff */
[----:B------:R-:W-:Y:S01]  /*7210*/  @P1 SHF.L.U32 R2, R75, 0x1f, RZ ;  /* 0x0000001f4b021819 */ /* 0x000fe200000006ff */
[----:B------:R-:W-:Y:S06]  /*7220*/  BRA.U !UP0, `(.L_x_128) ;  /* 0x0000000108247547 */ /* 0x000fec000b800000 */
[----:B------:R-:W-:Y:S01]  /*7230*/  IMAD.U32 R5, RZ, RZ, UR48 ;  /* 0x00000030ff057e24 */ /* 0x000fe2000f8e00ff */
[----:B------:R-:W-:Y:S01]  /*7240*/  MOV R0, UR37 ;  /* 0x0000002500007c02 */ /* 0x000fe20008000f00 */
[----:B------:R-:W-:Y:S03]  /*7250*/  UIADD3 UR48, UPT, UPT, UR48, 0x1, URZ ;  /* 0x0000000130307890 */ /* 0x000fe6000fffe0ff */
[----:B------:R-:W-:Y:S01]  /*7260*/  @P1 LEA R5, R5, UR44, 0x3 ;  /* 0x0000002c05051c11 */ /* 0x000fe2000f8e18ff */
[----:B------:R-:W-:Y:S04]  /*7270*/  UISETP.NE.AND UP0, UPT, UR48, 0x4, UPT ;  /* 0x000000043000788c */ /* 0x000fe8000bf05270 */
[----:B------:R-:W-:Y:S01]  /*7280*/  @P1 VIADD R5, R5, 0xf0 ;  /* 0x000000f005051836 */ /* 0x000fe20000000000 */
[----:B------:R-:W-:Y:S04]  /*7290*/  USEL UR48, UR48, URZ, UP0 ;  /* 0x000000ff30307287 */ /* 0x000fe80008000000 */
[----:B------:R-:W-:Y:S04]  /*72a0*/  @P1 PRMT R0, R0, 0x654, R5 ;  /* 0x0000065400001816 */ /* 0x000fe80000000005 */
[----:B------:R2:W-:Y:S04]  /*72b0*/  @P1 SYNCS.ARRIVE.TRANS64.RED.A1T0 RZ, [R0+URZ], RZ ;  /* 0x000000ff00ff19a7 */ /* 0x0005e800081004ff */
.L_x_128:
[----:B------:R-:W3:Y:S01]  /*72c0*/  @P1 SYNCS.PHASECHK.TRANS64.TRYWAIT P0, [R3+URZ+0xd0], R2 ;  /* 0x0000d002030015a7 */ /* 0x000ee200080011ff */
[----:B------:R-:W-:Y:S01]  /*72d0*/  BSSY B1, `(.L_x_129) ;  /* 0x0000012000017945 */ /* 0x000fe20003800000 */
[----:B---3--:R-:W-:Y:S03]  /*72e0*/  @P1 SEL R39, RZ, 0x1, !P0 ;  /* 0x00000001ff271807 */ /* 0x008fe60004000000 */
[----:B------:R-:W-:Y:S05]  /*72f0*/  @!P1 BRA `(.L_x_130) ;  /* 0x00000000003c9947 */ /* 0x000fea0003800000 */
[----:B------:R-:W-:Y:S01]  /*7300*/  ISETP.NE.AND P1, PT, R84, RZ, PT ;  /* 0x000000ff5400720c */ /* 0x000fe20003f25270 */
[----:B------:R-:W-:Y:S01]  /*7310*/  BSSY B0, `(.L_x_131) ;  /* 0x0000009000007945 */ /* 0x000fe20003800000 */
[----:B------:R-:W-:Y:S11]  /*7320*/  ISETP.NE.AND P0, PT, R39, RZ, PT ;  /* 0x000000ff2700720c */ /* 0x000ff60003f05270 */
[----:B------:R-:W-:Y:S05]  /*7330*/  @P1 IMAD R4, R38, 0x1000, R81 ;  /* 0x0000100026041824 */ /* 0x000fea00078e0251 */
[----:B------:R-:W-:Y:S05]  /*7340*/  @P1 IADD3 R2, PT, PT, R4, UR44, RZ ;  /* 0x0000002c04021c10 */ /* 0x000fea000fffe0ff */
[----:B------:R-:W-:Y:S01]  /*7350*/  @P1 IMAD.IADD R2, R85, 0x1, R2 ;  /* 0x0000000155021824 */ /* 0x000fe200078e0202 */
[----:B------:R-:W-:Y:S06]  /*7360*/  @P0 BRA `(.L_x_132) ;  /* 0x00000000000c0947 */ /* 0x000fec0003800000 */
[----:B--2---:R-:W-:Y:S04]  /*7370*/  SHF.L.U32 R0, R75, 0x1f, RZ ;  /* 0x0000001f4b007819 */ /* 0x004fe800000006ff */
[----:B------:R-:W2:Y:S02]  /*7380*/  SYNCS.PHASECHK.TRANS64.TRYWAIT P0, [R3+URZ+0xd0], R0 ;  /* 0x0000d000030075a7 */ /* 0x000ea400080011ff */
[----:B--2---:R-:W-:Y:S05]  /*7390*/  @!P0 BRA `(.L_x_133) ;  /* 0x0000002800ec8947 */ /* 0x004fea0003800000 */
.L_x_132:
[----:B------:R-:W-:Y:S05]  /*73a0*/  BSYNC B0 ;  /* 0x0000000000007941 */ /* 0x000fea0003800000 */
.L_x_131:
[----:B------:R-:W-:Y:S02]  /*73b0*/  ISETP.NE.AND P0, PT, R84, RZ, PT ;  /* 0x000000ff5400720c */ /* 0x000fe40003f05270 */
[----:B------:R-:W-:Y:S11]  /*73c0*/  IADD3 R38, PT, PT, R38, 0x1, RZ ;  /* 0x0000000126267810 */ /* 0x000ff60007ffe0ff */
[----:B------:R3:W4:Y:S04]  /*73d0*/  @P0 LDS.128 R40, [R4+UR44+0x200] ;  /* 0x0002002c04280984 */ /* 0x0007280008000c00 */
[----:B------:R3:W1:Y:S02]  /*73e0*/  @P0 LDS.128 R48, [R2+0x200] ;  /* 0x0002000002300984 */ /* 0x0006640000000c00 */
.L_x_130:
[----:B------:R-:W-:Y:S05]  /*73f0*/  BSYNC B1 ;  /* 0x0000000000017941 */ /* 0x000fea0003800000 */
.L_x_129:
[----:B--2---:R-:W-:Y:S05]  /*7400*/  VIADD R3, R34, 0x10 ;  /* 0x0000001022037836 */ /* 0x004fea0000000000 */
[----:B------:R-:W-:Y:S04]  /*7410*/  SHF.R.U32.HI R3, RZ, 0x15, R3 ;  /* 0x00000015ff037819 */ /* 0x000fe80000011603 */
[----:B------:R-:W-:Y:S11]  /*7420*/  LOP3.LUT P0, RZ, R3, 0x3, R70, 0x48, !PT ;  /* 0x0000000303ff7812 */ /* 0x000ff60007804846 */
[----:B------:R-:W-:Y:S02]  /*7430*/  @!UPT UIADD3 URZ, UPT, UPT, URZ, URZ, URZ ;  /* 0x000000fffffff290 */ /* 0x000fe4000fffe0ff */
[----:B------:R-:W-:Y:S05]  /*7440*/  @!P0 BRA `(.L_x_134) ;  /* 0x0000000000408947 */ /* 0x000fea0003800000 */
[----:B------:R-:W2:Y:S01]  /*7450*/  LDCU.64 UR8, c[0x4][0x70] ;  /* 0x01000e00ff0877ac */ /* 0x000ea20008000a00 */
[----:B------:R-:W-:Y:S01]  /*7460*/  MOV R3, 0x0 ;  /* 0x0000000000037802 */ /* 0x000fe20000000f00 */
[----:B------:R-:W-:Y:S02]  /*7470*/  HFMA2 R12, -RZ, RZ, 0, 5.9604644775390625e-08 ;  /* 0x00000001ff0c7431 */ /* 0x000fe400000001ff */
[----:B------:R-:W-:Y:S02]  /*7480*/  IMAD.MOV.U32 R8, RZ, RZ, 0x192 ;  /* 0x00000192ff087424 */ /* 0x000fe400078e00ff */
[----:B------:R-:W-:Y:S01]  /*7490*/  IMAD.MOV.U32 R13, RZ, RZ, RZ ;  /* 0x000000ffff0d7224 */ /* 0x000fe200078e00ff */
[----:B------:R-:W5:Y:S01]  /*74a0*/  LDCU.64 UR6, c[0x4][0x78] ;  /* 0x01000f00ff0677ac */ /* 0x000f620008000a00 */
[----:B---3--:R-:W3:Y:S01]  /*74b0*/  LDC.64 R2, c[0x4][R3] ;  /* 0x0100000003027b82 */ /* 0x008ee20000000a00 */
[----:B------:R-:W4:Y:S01]  /*74c0*/  LDCU.64 UR4, c[0x4][0x10] ;  /* 0x01000200ff0477ac */ /* 0x000f220008000a00 */
[----:B--2---:R-:W-:Y:S01]  /*74d0*/  MOV R5, UR9 ;  /* 0x0000000900057c02 */ /* 0x004fe20008000f00 */
[----:B------:R-:W-:Y:S01]  /*74e0*/  IMAD.U32 R4, RZ, RZ, UR8 ;  /* 0x00000008ff047e24 */ /* 0x000fe2000f8e00ff */
[----:B-----5:R-:W-:Y:S01]  /*74f0*/  MOV R7, UR7 ;  /* 0x0000000700077c02 */ /* 0x020fe20008000f00 */
[----:B------:R-:W-:Y:S01]  /*7500*/  IMAD.U32 R6, RZ, RZ, UR6 ;  /* 0x00000006ff067e24 */ /* 0x000fe2000f8e00ff */
[----:B----4-:R-:W-:Y:S01]  /*7510*/  MOV R11, UR5 ;  /* 0x00000005000b7c02 */ /* 0x010fe20008000f00 */
[----:B------:R-:W-:Y:S02]  /*7520*/  IMAD.U32 R10, RZ, RZ, UR4 ;  /* 0x00000004ff0a7e24 */ /* 0x000fe4000f8e00ff */
[----:B------:R-:W-:Y:S07]  /*7530*/  LEPC R20, `(.L_x_134) ;  /* 0x000000001014794e */ /* 0x000fee0000000000 */
[----:B-1-3--:R-:W-:Y:S05]  /*7540*/  CALL.ABS.NOINC R2 ;  /* 0x0000000002007343 */ /* 0x00afea0003c00000 */
.L_x_134:
[----:B------:R-:W-:Y:S01]  /*7550*/  ISETP.NE.AND P6, PT, R82, RZ, PT ;  /* 0x000000ff5200720c */ /* 0x000fe20003fc5270 */
[----:B------:R-:W-:Y:S05]  /*7560*/  WARPSYNC.ALL ;  /* 0x0000000000007948 */ /* 0x000fea0003800000 */
[----:B------:R-:W-:Y:S01]  /*7570*/  R2UR UR4, R34 ;  /* 0x00000000220472ca */ /* 0x000fe200000e0000 */
[--C-:B----4-:R-:W-:Y:S01]  /*7580*/  HADD2.F32 R20, -RZ, R40.reuse.H0_H0 ;  /* 0x20000028ff147230 */ /* 0x110fe20000004100 */
[----:B------:R-:W-:Y:S01]  /*7590*/  ISETP.NE.AND P0, PT, R76, RZ, PT ;  /* 0x000000ff4c00720c */ /* 0x000fe20003f05270 */
[----:B------:R-:W-:Y:S01]  /*75a0*/  HADD2.F32 R21, -RZ, R40.H1_H1 ;  /* 0x30000028ff157230 */ /* 0x000fe20000004100 */
[----:B------:R-:W-:Y:S01]  /*75b0*/  MOV R86, UR48 ;  /* 0x0000003000567c02 */ /* 0x000fe20008000f00 */
[--C-:B------:R-:W-:Y:S01]  /*75c0*/  HADD2.F32 R36, -RZ, R41.reuse.H1_H1 ;  /* 0x30000029ff247230 */ /* 0x100fe20000004100 */
[----:B------:R-:W-:Y:S01]  /*75d0*/  MOV R87, UR37 ;  /* 0x0000002500577c02 */ /* 0x000fe20008000f00 */
[----:B-1----:R-:W-:Y:S01]  /*75e0*/  HADD2.F32 R37, -RZ, R48.H0_H0 ;  /* 0x20000030ff257230 */ /* 0x002fe20000004100 */
[----:B------:R-:W-:Y:S01]  /*75f0*/  @P6 LEA R86, R86, UR44, 0x3 ;  /* 0x0000002c56566c11 */ /* 0x000fe2000f8e18ff */
[----:B------:R-:W-:Y:S01]  /*7600*/  BSSY.RECONVERGENT B0, `(.L_x_135) ;  /* 0x0000052000007945 */ /* 0x000fe20003800200 */
[----:B------:R-:W-:Y:S02]  /*7610*/  @P6 SHF.L.U32 R92, R75, 0x1f, RZ ;  /* 0x0000001f4b5c6819 */ /* 0x000fe400000006ff */
[----:B------:R-:W-:Y:S01]  /*7620*/  @P6 IADD3 R86, PT, PT, R86, 0xf0, RZ ;  /* 0x000000f056566810 */ /* 0x000fe20007ffe0ff */
[----:B---3--:R-:W1:Y:S03]  /*7630*/  LDTM.x16 R4, tmem[UR4+0x10] ;  /* 0x00001004000479ee */ /* 0x008e660008240000 */
[----:B------:R-:W-:Y:S02]  /*7640*/  @P6 PRMT R86, R87, 0x654, R86 ;  /* 0x0000065457566816 */ /* 0x000fe40000000056 */
[----:B------:R-:W-:Y:S01]  /*7650*/  LEA R87, R38, UR44, 0x3 ;  /* 0x0000002c26577c11 */ /* 0x000fe2000f8e18ff */
[C---:B-1----:R-:W-:Y:S01]  /*7660*/  FMUL R0, R32.reuse, R4 ;  /* 0x0000000420007220 */ /* 0x042fe20000400000 */
[C---:B------:R-:W-:Y:S01]  /*7670*/  FMUL R2, R32.reuse, R5 ;  /* 0x0000000520027220 */ /* 0x040fe20000400000 */
[C---:B------:R-:W-:Y:S01]  /*7680*/  FMUL R3, R32.reuse, R6 ;  /* 0x0000000620037220 */ /* 0x040fe20000400000 */
[C---:B------:R-:W-:Y:S01]  /*7690*/  FMUL R7, R32.reuse, R7 ;  /* 0x0000000720077220 */ /* 0x040fe20000400000 */
[C---:B------:R-:W-:Y:S01]  /*76a0*/  FFMA R0, R35.reuse, R20, R0 ;  /* 0x0000001423007223 */ /* 0x040fe20000000000 */
[----:B------:R-:W-:Y:S02]  /*76b0*/  HADD2.F32 R20, -RZ, R41.H0_H0 ;  /* 0x20000029ff147230 */ /* 0x000fe40000004100 */
[C---:B------:R-:W-:Y:S01]  /*76c0*/  FFMA R2, R35.reuse, R21, R2 ;  /* 0x0000001523027223 */ /* 0x040fe20000000002 */
[C---:B------:R-:W-:Y:S01]  /*76d0*/  FMUL R4, R32.reuse, R8 ;  /* 0x0000000820047220 */ /* 0x040fe20000400000 */
[C---:B------:R-:W-:Y:S01]  /*76e0*/  FMUL R5, R32.reuse, R9 ;  /* 0x0000000920057220 */ /* 0x040fe20000400000 */
[--C-:B------:R-:W-:Y:S02]  /*76f0*/  HADD2.F32 R21, -RZ, R43.reuse.H0_H0 ;  /* 0x2000002bff157230 */ /* 0x100fe40000004100 */
[C---:B------:R-:W-:Y:S01]  /*7700*/  FFMA R3, R35.reuse, R20, R3 ;  /* 0x0000001423037223 */ /* 0x040fe20000000003 */
[--C-:B------:R-:W-:Y:S02]  /*7710*/  HADD2.F32 R20, -RZ, R42.reuse.H0_H0 ;  /* 0x2000002aff147230 */ /* 0x100fe40000004100 */
[C---:B------:R-:W-:Y:S01]  /*7720*/  FFMA R7, R35.reuse, R36, R7 ;  /* 0x0000002423077223 */ /* 0x040fe20000000007 */
[C---:B------:R-:W-:Y:S01]  /*7730*/  FMUL R6, R32.reuse, R10 ;  /* 0x0000000a20067220 */ /* 0x040fe20000400000 */
[----:B------:R-:W-:Y:S02]  /*7740*/  HADD2.F32 R36, -RZ, R43.H1_H1 ;  /* 0x3000002bff247230 */ /* 0x000fe40000004100 */
[C---:B------:R-:W-:Y:S01]  /*7750*/  FMUL R11, R32.reuse, R11 ;  /* 0x0000000b200b7220 */ /* 0x040fe20000400000 */
[C---:B------:R-:W-:Y:S01]  /*7760*/  FFMA R4, R35.reuse, R20, R4 ;  /* 0x0000001423047223 */ /* 0x040fe20000000004 */
[----:B------:R-:W-:Y:S02]  /*7770*/  HADD2.F32 R20, -RZ, R42.H1_H1 ;  /* 0x3000002aff147230 */ /* 0x000fe40000004100 */
[C---:B------:R-:W-:Y:S01]  /*7780*/  FMUL R8, R32.reuse, R12 ;  /* 0x0000000c20087220 */ /* 0x040fe20000400000 */
[C---:B------:R-:W-:Y:S01]  /*7790*/  FMUL R9, R32.reuse, R13 ;  /* 0x0000000d20097220 */ /* 0x040fe20000400000 */
[C---:B------:R-:W-:Y:S01]  /*77a0*/  FMUL R10, R32.reuse, R14 ;  /* 0x0000000e200a7220 */ /* 0x040fe20000400000 */
[C---:B------:R-:W-:Y:S01]  /*77b0*/  FMUL R15, R32.reuse, R15 ;  /* 0x0000000f200f7220 */ /* 0x040fe20000400000 */
[C---:B------:R-:W-:Y:S01]  /*77c0*/  FFMA R5, R35.reuse, R20, R5 ;  /* 0x0000001423057223 */ /* 0x040fe20000000005 */
[----:B------:R-:W-:Y:S02]  /*77d0*/  HADD2.F32 R20, -RZ, R48.H1_H1 ;  /* 0x30000030ff147230 */ /* 0x000fe40000004100 */
[C---:B------:R-:W-:Y:S01]  /*77e0*/  FFMA R6, R35.reuse, R21, R6 ;  /* 0x0000001523067223 */ /* 0x040fe20000000006 */
[C---:B------:R-:W-:Y:S01]  /*77f0*/  FFMA R11, R35.reuse, R36, R11 ;  /* 0x00000024230b7223 */ /* 0x040fe2000000000b */
[C---:B------:R-:W-:Y:S01]  /*7800*/  FFMA R8, R35.reuse, R37, R8 ;  /* 0x0000002523087223 */ /* 0x040fe20000000008 */
[--C-:B------:R-:W-:Y:S02]  /*7810*/  HADD2.F32 R21, -RZ, R49.reuse.H0_H0 ;  /* 0x20000031ff157230 */ /* 0x100fe40000004100 */
[C---:B------:R-:W-:Y:S01]  /*7820*/  FFMA R9, R35.reuse, R20, R9 ;  /* 0x0000001423097223 */ /* 0x040fe20000000009 */
[----:B------:R-:W-:Y:S02]  /*7830*/  HADD2.F32 R20, -RZ, R49.H1_H1 ;  /* 0x30000031ff147230 */ /* 0x000fe40000004100 */
[C---:B------:R-:W-:Y:S01]  /*7840*/  FMUL R12, R32.reuse, R16 ;  /* 0x00000010200c7220 */ /* 0x040fe20000400000 */
[C---:B------:R-:W-:Y:S01]  /*7850*/  FMUL R13, R32.reuse, R17 ;  /* 0x00000011200d7220 */ /* 0x040fe20000400000 */
[C---:B------:R-:W-:Y:S01]  /*7860*/  FFMA R10, R35.reuse, R21, R10 ;  /* 0x00000015230a7223 */ /* 0x040fe2000000000a */
[--C-:B------:R-:W-:Y:S02]  /*7870*/  HADD2.F32 R21, -RZ, R50.reuse.H0_H0 ;  /* 0x20000032ff157230 */ /* 0x100fe40000004100 */
[C---:B------:R-:W-:Y:S01]  /*7880*/  FFMA R15, R35.reuse, R20, R15 ;  /* 0x00000014230f7223 */ /* 0x040fe2000000000f */
[----:B------:R-:W-:Y:S02]  /*7890*/  HADD2.F32 R20, -RZ, R50.H1_H1 ;  /* 0x30000032ff147230 */ /* 0x000fe40000004100 */
[C---:B------:R-:W-:Y:S01]  /*78a0*/  FMUL R14, R32.reuse, R18 ;  /* 0x00000012200e7220 */ /* 0x040fe20000400000 */
[--C-:B------:R-:W-:Y:S02]  /*78b0*/  HADD2.F32 R37, -RZ, R51.reuse.H0_H0 ;  /* 0x20000033ff257230 */ /* 0x100fe40000004100 */
[----:B------:R-:W-:Y:S01]  /*78c0*/  FMUL R19, R32, R19 ;  /* 0x0000001320137220 */ /* 0x000fe20000400000 */
[----:B------:R-:W-:Y:S01]  /*78d0*/  HADD2.F32 R36, -RZ, R51.H1_H1 ;  /* 0x30000033ff247230 */ /* 0x000fe20000004100 */
        /* <DEDUP_REMOVED lines=22> */
[----:B------:R-:W-:Y:S02]  /*7a40*/  UIADD3 UR12, UP0, UPT, UR50, 0x680, URZ ;  /* 0x00000680320c7890 */ /* 0x000fe4000ff1e0ff */
[----:B------:R-:W-:Y:S02]  /*7a50*/  UIADD3 UR9, UPT, UPT, UR41, 0x10, URZ ;  /* 0x0000001029097890 */ /* 0x000fe4000fffe0ff */
[----:B------:R-:W-:Y:S02]  /*7a60*/  UIADD3 UR8, UPT, UPT, UR44, 0x1200, URZ ;  /* 0x000012002c087890 */ /* 0x000fe4000fffe0ff */
[----:B------:R-:W-:Y:S01]  /*7a70*/  UIADD3.X UR13, UPT, UPT, URZ, UR51, URZ, UP0, !UPT ;  /* 0x00000033ff0d7290 */ /* 0x000fe200087fe4ff */
[----:B------:R-:W-:Y:S01]  /*7a80*/  UMOV UR10, UR42 ;  /* 0x0000002a000a7c82 */ /* 0x000fe20008000000 */
[----:B------:R-:W-:Y:S01]  /*7a90*/  UMOV UR11, UR36 ;  /* 0x00000024000b7c82 */ /* 0x000fe20008000000 */
[----:B------:R-:W-:Y:S02]  /*7aa0*/  UIADD3 UR5, UPT, UPT, UR41, 0x50, URZ ;  /* 0x0000005029057890 */ /* 0x000fe4000fffe0ff */
[----:B------:R-:W-:Y:S01]  /*7ab0*/  UIADD3 UR4, UPT, UPT, UR44, 0x1a00, URZ ;  /* 0x00001a002c047890 */ /* 0x000fe2000fffe0ff */
[----:B------:R-:W-:Y:S03]  /*7ac0*/  UMOV UR6, UR42 ;  /* 0x0000002a00067c82 */ /* 0x000fe60008000000 */
[----:B------:R2:W-:Y:S01]  /*7ad0*/  UTMASTG.3D [UR8], [UR12] ;  /* 0x000000080c0073b5 */ /* 0x0005e20008010000 */
[----:B------:R-:W-:Y:S04]  /*7ae0*/  UMOV UR7, UR36 ;  /* 0x0000002400077c82 */ /* 0x000fe80008000000 */
[----:B------:R2:W-:Y:S01]  /*7af0*/  UTMASTG.3D [UR4], [UR12] ;  /* 0x000000040c0073b5 */ /* 0x0005e20008010000 */
[----:B------:R0:W-:Y:S01]  /*7b00*/  UTMACMDFLUSH ;  /* 0x00000000000079b7 */ /* 0x0001e20000000000 */
[----:B--2---:R-:W-:Y:S04]  /*7b10*/  DEPBAR.LE SB0, 0x1 ;  /* 0x000080400000791a */ /* 0x004fe80000000000 */
.L_x_136:
[----:B------:R-:W-:Y:S05]  /*7b20*/  BSYNC.RECONVERGENT B0 ;  /* 0x0000000000007941 */ /* 0x000fea0003800200 */
.L_x_135:
[----:B------:R-:W-:Y:S01]  /*7b30*/  BAR.SYNC.DEFER_BLOCKING 0x1, 0x80 ;  /* 0x0042000000007b1d */ /* 0x000fe20000010000 */
[----:B------:R-:W-:Y:S04]  /*7b40*/  UIADD3 UR40, UPT, UPT, UR48, 0x1, URZ ;  /* 0x0000000130287890 */ /* 0x000fe8000fffe0ff */
[----:B------:R-:W-:Y:S04]  /*7b50*/  UISETP.NE.AND UP0, UPT, UR40, 0x4, UPT ;  /* 0x000000042800788c */ /* 0x000fe8000bf05270 */
[----:B------:R-:W-:Y:S01]  /*7b60*/  USEL UR40, UR40, URZ, UP0 ;  /* 0x000000ff28287287 */ /* 0x000fe20008000000 */
[----:B------:R2:W-:Y:S01]  /*7b70*/  @P6 SYNCS.ARRIVE.TRANS64.RED.A1T0 RZ, [R86+URZ], RZ ;  /* 0x000000ff56ff69a7 */ /* 0x0005e200081004ff */
[----:B------:R-:W-:Y:S01]  /*7b80*/  BSSY B1, `(.L_x_137) ;  /* 0x0000013000017945 */ /* 0x000fe20003800000 */
[----:B------:R-:W3:Y:S02]  /*7b90*/  @P6 SYNCS.PHASECHK.TRANS64.TRYWAIT P0, [R87+URZ+0xd0], R92 ;  /* 0x0000d05c570065a7 */ /* 0x000ee400080011ff */
[----:B---3--:R-:W-:Y:S01]  /*7ba0*/  @P6 SEL R39, RZ, 0x1, !P0 ;  /* 0x00000001ff276807 */ /* 0x008fe20004000000 */
[----:B--2---:R-:W-:Y:S06]  /*7bb0*/  @!P6 BRA `(.L_x_138) ;  /* 0x00000000003ce947 */ /* 0x004fec0003800000 */
[----:B------:R-:W-:Y:S01]  /*7bc0*/  ISETP.NE.AND P1, PT, R84, RZ, PT ;  /* 0x000000ff5400720c */ /* 0x000fe20003f25270 */
[----:B------:R-:W-:Y:S01]  /*7bd0*/  BSSY B0, `(.L_x_139) ;  /* 0x0000009000007945 */ /* 0x000fe20003800000 */
[----:B------:R-:W-:Y:S11]  /*7be0*/  ISETP.NE.AND P0, PT, R39, RZ, PT ;  /* 0x000000ff2700720c */ /* 0x000ff60003f05270 */
[----:B------:R-:W-:Y:S05]  /*7bf0*/  @P1 IMAD R2, R38, 0x1000, R81 ;  /* 0x0000100026021824 */ /* 0x000fea00078e0251 */
[----:B------:R-:W-:Y:S05]  /*7c00*/  @P1 IADD3 R0, PT, PT, R2, UR44, RZ ;  /* 0x0000002c02001c10 */ /* 0x000fea000fffe0ff */
[----:B------:R-:W-:Y:S01]  /*7c10*/  @P1 IMAD.IADD R0, R85, 0x1, R0 ;  /* 0x0000000155001824 */ /* 0x000fe200078e0200 */
[----:B------:R-:W-:Y:S06]  /*7c20*/  @P0 BRA `(.L_x_140) ;  /* 0x00000000000c0947 */ /* 0x000fec0003800000 */
[----:B------:R-:W-:Y:S04]  /*7c30*/  SHF.L.U32 R4, R75, 0x1f, RZ ;  /* 0x0000001f4b047819 */ /* 0x000fe800000006ff */
[----:B------:R-:W2:Y:S02]  /*7c40*/  SYNCS.PHASECHK.TRANS64.TRYWAIT P0, [R87+URZ+0xd0], R4 ;  /* 0x0000d004570075a7 */ /* 0x000ea400080011ff */
[----:B--2---:R-:W-:Y:S05]  /*7c50*/  @!P0 BRA `(.L_x_141) ;  /* 0x0000002000d08947 */ /* 0x004fea0003800000 */
.L_x_140:
[----:B------:R-:W-:Y:S05]  /*7c60*/  BSYNC B0 ;  /* 0x0000000000007941 */ /* 0x000fea0003800000 */
.L_x_139:
[----:B------:R-:W-:Y:S02]  /*7c70*/  ISETP.NE.AND P0, PT, R84, RZ, PT ;  /* 0x000000ff5400720c */ /* 0x000fe40003f05270 */
[----:B------:R-:W-:Y:S11]  /*7c80*/  IADD3 R38, PT, PT, R38, 0x1, RZ ;  /* 0x0000000126267810 */ /* 0x000ff60007ffe0ff */
[----:B------:R3:W4:Y:S04]  /*7c90*/  @P0 LDS.128 R40, [R2+UR44+0x200] ;  /* 0x0002002c02280984 */ /* 0x0007280008000c00 */
[----:B------:R3:W1:Y:S02]  /*7ca0*/  @P0 LDS.128 R48, [R0+0x200] ;  /* 0x0002000000300984 */ /* 0x0006640000000c00 */
.L_x_138:
[----:B------:R-:W-:Y:S05]  /*7cb0*/  BSYNC B1 ;  /* 0x0000000000017941 */ /* 0x000fea0003800000 */
.L_x_137:
[----:B------:R-:W-:Y:S05]  /*7cc0*/  VIADD R3, R34, 0x20 ;  /* 0x0000002022037836 */ /* 0x000fea0000000000 */
[----:B------:R-:W-:Y:S04]  /*7cd0*/  SHF.R.U32.HI R3, RZ, 0x15, R3 ;  /* 0x00000015ff037819 */ /* 0x000fe80000011603 */
[----:B------:R-:W-:Y:S11]  /*7ce0*/  LOP3.LUT P0, RZ, R3, 0x3, R70, 0x48, !PT ;  /* 0x0000000303ff7812 */ /* 0x000ff60007804846 */
[----:B------:R-:W-:Y:S02]  /*7cf0*/  @!UPT UIADD3 URZ, UPT, UPT, URZ, URZ, URZ ;  /* 0x000000fffffff290 */ /* 0x000fe4000fffe0ff */
[----:B------:R-:W-:Y:S05]  /*7d00*/  @!P0 BRA `(.L_x_142) ;  /* 0x0000000000408947 */ /* 0x000fea0003800000 */
[----:B------:R-:W5:Y:S01]  /*7d10*/  LDCU.64 UR8, c[0x4][0x70] ;  /* 0x01000e00ff0877ac */ /* 0x000f620008000a00 */
[----:B------:R-:W-:Y:S01]  /*7d20*/  MOV R3, 0x0 ;  /* 0x0000000000037802 */ /* 0x000fe20000000f00 */
[----:B------:R-:W-:Y:S02]  /*7d30*/  HFMA2 R12, -RZ, RZ, 0, 5.9604644775390625e-08 ;  /* 0x00000001ff0c7431 */ /* 0x000fe400000001ff */
[----:B------:R-:W-:Y:S02]  /*7d40*/  IMAD.MOV.U32 R8, RZ, RZ, 0x192 ;  /* 0x00000192ff087424 */ /* 0x000fe400078e00ff */
[----:B------:R-:W-:Y:S01]  /*7d50*/  IMAD.MOV.U32 R13, RZ, RZ, RZ ;  /* 0x000000ffff0d7224 */ /* 0x000fe200078e00ff */
[----:B------:R-:W4:Y:S01]  /*7d60*/  LDCU.64 UR6, c[0x4][0x78] ;  /* 0x01000f00ff0677ac */ /* 0x000f220008000a00 */
[----:B---3--:R-:W3:Y:S01]  /*7d70*/  LDC.64 R2, c[0x4][R3] ;  /* 0x0100000003027b82 */ /* 0x008ee20000000a00 */
[----:B------:R-:W1:Y:S01]  /*7d80*/  LDCU.64 UR4, c[0x4][0x10] ;  /* 0x01000200ff0477ac */ /* 0x000e620008000a00 */
[----:B-----5:R-:W-:Y:S01]  /*7d90*/  MOV R5, UR9 ;  /* 0x0000000900057c02 */ /* 0x020fe20008000f00 */
[----:B--2---:R-:W-:Y:S01]  /*7da0*/  IMAD.U32 R4, RZ, RZ, UR8 ;  /* 0x00000008ff047e24 */ /* 0x004fe2000f8e00ff */
[----:B----4-:R-:W-:Y:S01]  /*7db0*/  MOV R7, UR7 ;  /* 0x0000000700077c02 */ /* 0x010fe20008000f00 */
[----:B------:R-:W-:Y:S01]  /*7dc0*/  IMAD.U32 R6, RZ, RZ, UR6 ;  /* 0x00000006ff067e24 */ /* 0x000fe2000f8e00ff */
[----:B-1----:R-:W-:Y:S01]  /*7dd0*/  MOV R11, UR5 ;  /* 0x00000005000b7c02 */ /* 0x002fe20008000f00 */
[----:B------:R-:W-:Y:S02]  /*7de0*/  IMAD.U32 R10, RZ, RZ, UR4 ;  /* 0x00000004ff0a7e24 */ /* 0x000fe4000f8e00ff */
[----:B------:R-:W-:Y:S07]  /*7df0*/  LEPC R20, `(.L_x_142) ;  /* 0x000000001014794e */ /* 0x000fee0000000000 */
[----:B---3--:R-:W-:Y:S05]  /*7e00*/  CALL.ABS.NOINC R2 ;  /* 0x0000000002007343 */ /* 0x008fea0003c00000 */
.L_x_142:
        /* <DEDUP_REMOVED lines=8> */
[----:B--2---:R-:W-:Y:S01]  /*7e90*/  MOV R87, UR37 ;  /* 0x0000002500577c02 */ /* 0x004fe20008000f00 */
[----:B-1----:R-:W-:Y:S01]  /*7ea0*/  HADD2.F32 R37, -RZ, R48.H0_H0 ;  /* 0x20000030ff257230 */ /* 0x002fe20000004100 */
[----:B------:R-:W-:Y:S01]  /*7eb0*/  @P6 LEA R86, R86, UR44, 0x3 ;  /* 0x0000002c56566c11 */ /* 0x000fe2000f8e18ff */
[----:B------:R-:W-:Y:S01]  /*7ec0*/  BSSY.RECONVERGENT B0, `(.L_x_143) ;  /* 0x0000052000007945 */ /* 0x000fe20003800200 */
[----:B------:R-:W-:Y:S02]  /*7ed0*/  LEA R92, R38, UR44, 0x3 ;  /* 0x0000002c265c7c11 */ /* 0x000fe4000f8e18ff */
[----:B------:R-:W-:Y:S01]  /*7ee0*/  @P6 IADD3 R86, PT, PT, R86, 0xf0, RZ ;  /* 0x000000f056566810 */ /* 0x000fe20007ffe0ff */
[----:B------:R-:W3:Y:S03]  /*7ef0*/  LDTM.x16 R4, tmem[UR4+0x20] ;  /* 0x00002004000479ee */ /* 0x000ee60008240000 */
[----:B------:R-:W-:Y:S02]  /*7f00*/  @P6 PRMT R86, R87, 0x654, R86 ;  /* 0x0000065457566816 */ /* 0x000fe40000000056 */
[----:B------:R-:W-:Y:S01]  /*7f10*/  @P6 SHF.L.U32 R87, R75, 0x1f, RZ ;  /* 0x0000001f4b576819 */ /* 0x000fe200000006ff */
[C---:B---3--:R-:W-:Y:S01]  /*7f20*/  FMUL R0, R32.reuse, R4 ;  /* 0x0000000420007220 */ /* 0x048fe20000400000 */
        /* <DEDUP_REMOVED lines=75> */
.L_x_144:
[----:B------:R-:W-:Y:S05]  /*83e0*/  BSYNC.RECONVERGENT B0 ;  /* 0x0000000000007941 */ /* 0x000fea0003800200 */
.L_x_143:
        /* <DEDUP_REMOVED lines=19> */
.L_x_148:
[----:B------:R-:W-:Y:S05]  /*8520*/  BSYNC B0 ;  /* 0x0000000000007941 */ /* 0x000fea0003800000 */
.L_x_147:
[----:B------:R-:W-:Y:S11]  /*8530*/  ISETP.NE.AND P0, PT, R84, RZ, PT ;  /* 0x000000ff5400720c */ /* 0x000ff60003f05270 */
[----:B------:R-:W-:Y:S02]  /*8540*/  @!UPT UIADD3 URZ, UPT, UPT, URZ, URZ, URZ ;  /* 0x000000fffffff290 */ /* 0x000fe4000fffe0ff */
[----:B------:R3:W4:Y:S04]  /*8550*/  @P0 LDS.128 R40, [R38+UR44+0x200] ;  /* 0x0002002c26280984 */ /* 0x0007280008000c00 */
[----:B------:R3:W1:Y:S02]  /*8560*/  @P0 LDS.128 R48, [R85+0x200] ;  /* 0x0002000055300984 */ /* 0x0006640000000c00 */
.L_x_146:
[----:B------:R-:W-:Y:S05]  /*8570*/  BSYNC B1 ;  /* 0x0000000000017941 */ /* 0x000fea0003800000 */
.L_x_145:
        /* <DEDUP_REMOVED lines=11> */
[----:B------:R-:W1:Y:S01]  /*8630*/  LDC.64 R2, c[0x4][R3] ;  /* 0x0100000003027b82 */ /* 0x000e620000000a00 */
[----:B------:R-:W3:Y:S01]  /*8640*/  LDCU.64 UR4, c[0x4][0x10] ;  /* 0x01000200ff0477ac */ /* 0x000ee20008000a00 */
[----:B--2---:R-:W-:Y:S01]  /*8650*/  MOV R5, UR9 ;  /* 0x0000000900057c02 */ /* 0x004fe20008000f00 */
[----:B------:R-:W-:Y:S01]  /*8660*/  IMAD.U32 R4, RZ, RZ, UR8 ;  /* 0x00000008ff047e24 */ /* 0x000fe2000f8e00ff */
[----:B-----5:R-:W-:Y:S01]  /*8670*/  MOV R7, UR7 ;  /* 0x0000000700077c02 */ /* 0x020fe20008000f00 */
[----:B------:R-:W-:Y:S01]  /*8680*/  IMAD.U32 R6, RZ, RZ, UR6 ;  /* 0x00000006ff067e24 */ /* 0x000fe2000f8e00ff */
[----:B---3--:R-:W-:Y:S01]  /*8690*/  MOV R11, UR5 ;  /* 0x00000005000b7c02 */ /* 0x008fe20008000f00 */
[----:B------:R-:W-:Y:S02]  /*86a0*/  IMAD.U32 R10, RZ, RZ, UR4 ;  /* 0x00000004ff0a7e24 */ /* 0x000fe4000f8e00ff */
[----:B------:R-:W-:Y:S07]  /*86b0*/  LEPC R20, `(.L_x_150) ;  /* 0x000000001014794e */ /* 0x000fee0000000000 */
[----:B-1--4-:R-:W-:Y:S05]  /*86c0*/  CALL.ABS.NOINC R2 ;  /* 0x0000000002007343 */ /* 0x012fea0003c00000 */
.L_x_150:
[----:B------:R-:W-:Y:S01]  /*86d0*/  ISETP.NE.AND P0, PT, R76, RZ, PT ;  /* 0x000000ff4c00720c */ /* 0x000fe20003f05270 */
[----:B------:R-:W-:Y:S05]  /*86e0*/  WARPSYNC.ALL ;  /* 0x0000000000007948 */ /* 0x000fea0003800000 */
[----:B------:R-:W-:Y:S01]  /*86f0*/  R2UR UR4, R34 ;  /* 0x00000000220472ca */ /* 0x000fe200000e0000 */
[--C-:B----4-:R-:W-:Y:S01]  /*8700*/  HADD2.F32 R20, -RZ, R40.reuse.H0_H0 ;  /* 0x20000028ff147230 */ /* 0x110fe20000004100 */
[----:B------:R-:W-:Y:S01]  /*8710*/  IADD3 R78, PT, PT, R78, 0x160, RZ ;  /* 0x000001604e4e7810 */ /* 0x000fe20007ffe0ff */
[----:B------:R-:W-:Y:S01]  /*8720*/  HADD2.F32 R36, -RZ, R40.H1_H1 ;  /* 0x30000028ff247230 */ /* 0x000fe20000004100 */
[----:B------:R-:W-:Y:S01]  /*8730*/  BSSY.RECONVERGENT B0, `(.L_x_151) ;  /* 0x0000053000007945 */ /* 0x000fe20003800200 */
[--C-:B------:R-:W-:Y:S01]  /*8740*/  HADD2.F32 R21, -RZ, R41.reuse.H0_H0 ;  /* 0x20000029ff157230 */ /* 0x100fe20000004100 */
[----:B------:R-:W-:Y:S01]  /*8750*/  LOP3.LUT R78, R78, 0xfefffff8, RZ, 0xc0, !PT ;  /* 0xfefffff84e4e7812 */ /* 0x000fe200078ec0ff */
[----:B---3--:R-:W-:Y:S02]  /*8760*/  HADD2.F32 R38, -RZ, R41.H1_H1 ;  /* 0x30000029ff267230 */ /* 0x008fe40000004100 */
[--C-:B------:R-:W-:Y:S02]  /*8770*/  HADD2.F32 R37, -RZ, R42.reuse.H0_H0 ;  /* 0x2000002aff257230 */ /* 0x100fe40000004100 */
[----:B------:R-:W-:Y:S02]  /*8780*/  HADD2.F32 R40, -RZ, R42.H1_H1 ;  /* 0x3000002aff287230 */ /* 0x000fe40000004100 */
[----:B------:R-:W2:Y:S01]  /*8790*/  LDTM.x16 R4, tmem[UR4+0x30] ;  /* 0x00003004000479ee */ /* 0x000ea20008240000 */
[----:B------:R-:W-:Y:S01]  /*87a0*/  NOP ;  /* 0x0000000000007918 */ /* 0x000fe20000000000 */
[----:B--2---:R2:W-:Y:S01]  /*87b0*/  SYNCS.ARRIVE.TRANS64.RED.A1T0 RZ, [R78+URZ], RZ ;  /* 0x000000ff4eff79a7 */ /* 0x0045e200081004ff */
[--C-:B------:R-:W-:Y:S02]  /*87c0*/  HADD2.F32 R39, -RZ, R43.reuse.H0_H0 ;  /* 0x2000002bff277230 */ /* 0x100fe40000004100 */
[----:B------:R-:W-:Y:S02]  /*87d0*/  HADD2.F32 R42, -RZ, R43.H1_H1 ;  /* 0x3000002bff2a7230 */ /* 0x000fe40000004100 */
[--C-:B-1----:R-:W-:Y:S02]  /*87e0*/  HADD2.F32 R41, -RZ, R48.reuse.H0_H0 ;  /* 0x20000030ff297230 */ /* 0x102fe40000004100 */
[----:B------:R-:W-:Y:S02]  /*87f0*/  HADD2.F32 R43, -RZ, R48.H1_H1 ;  /* 0x30000030ff2b7230 */ /* 0x000fe40000004100 */
[--C-:B------:R-:W-:Y:S02]  /*8800*/  HADD2.F32 R44, -RZ, R49.reuse.H0_H0 ;  /* 0x20000031ff2c7230 */ /* 0x100fe40000004100 */
[----:B------:R-:W-:Y:S02]  /*8810*/  HADD2.F32 R46, -RZ, R49.H1_H1 ;  /* 0x30000031ff2e7230 */ /* 0x000fe40000004100 */
[--C-:B------:R-:W-:Y:S02]  /*8820*/  HADD2.F32 R45, -RZ, R50.reuse.H0_H0 ;  /* 0x20000032ff2d7230 */ /* 0x100fe40000004100 */
[----:B------:R-:W-:Y:S02]  /*8830*/  HADD2.F32 R48, -RZ, R50.H1_H1 ;  /* 0x30000032ff307230 */ /* 0x000fe40000004100 */
[--C-:B------:R-:W-:Y:S02]  /*8840*/  HADD2.F32 R47, -RZ, R51.reuse.H0_H0 ;  /* 0x20000033ff2f7230 */ /* 0x100fe40000004100 */
[----:B------:R-:W-:Y:S02]  /*8850*/  HADD2.F32 R50, -RZ, R51.H1_H1 ;  /* 0x30000033ff327230 */ /* 0x000fe40000004100 */
[C---:B------:R-:W-:Y:S01]  /*8860*/  FMUL R4, R32.reuse, R4 ;  /* 0x0000000420047220 */ /* 0x040fe20000400000 */
[C---:B------:R-:W-:Y:S01]  /*8870*/  FMUL R5, R32.reuse, R5 ;  /* 0x0000000520057220 */ /* 0x040fe20000400000 */
[C---:B------:R-:W-:Y:S01]  /*8880*/  FMUL R6, R32.reuse, R6 ;  /* 0x0000000620067220 */ /* 0x040fe20000400000 */
[C---:B------:R-:W-:Y:S01]  /*8890*/  FMUL R7, R32.reuse, R7 ;  /* 0x0000000720077220 */ /* 0x040fe20000400000 */
[C---:B------:R-:W-:Y:S01]  /*88a0*/  FFMA R4, R35.reuse, R20, R4 ;  /* 0x0000001423047223 */ /* 0x040fe20000000004 */
        /* <DEDUP_REMOVED lines=21> */
[----:B------:R-:W-:Y:S01]  /*8a00*/  FFMA R15, R35, R46, R15 ;  /* 0x0000002e230f7223 */ /* 0x000fe2000000000f */
        /* <DEDUP_REMOVED lines=20> */
[----:B-1----:R-:W1:Y:S02]  /*8b50*/  FENCE.VIEW.ASYNC.S ;  /* 0x00000000000073c6 */ /* 0x002e640000000000 */
[----:B-1----:R-:W-:Y:S06]  /*8b60*/  BAR.SYNC.DEFER_BLOCKING 0x1, 0x80 ;  /* 0x0042000000007b1d */ /* 0x002fec0000010000 */
        /* <DEDUP_REMOVED lines=14> */
[----:B-1----:R-:W-:Y:S04]  /*8c50*/  DEPBAR.LE SB0, 0x1 ;  /* 0x000080400000791a */ /* 0x002fe80000000000 */
.L_x_152:
[----:B------:R-:W-:Y:S05]  /*8c60*/  BSYNC.RECONVERGENT B0 ;  /* 0x0000000000007941 */ /* 0x000fea0003800200 */
.L_x_151:
[----:B------:R-:W-:Y:S01]  /*8c70*/  BAR.SYNC.DEFER_BLOCKING 0x1, 0x80 ;  /* 0x0042000000007b1d */ /* 0x000fe20000010000 */
[----:B------:R-:W-:Y:S01]  /*8c80*/  UISETP.NE.AND UP0, UPT, UR45, -0x4, UPT ;  /* 0xfffffffc2d00788c */ /* 0x000fe2000bf05270 */
[----:B------:R-:W-:Y:S08]  /*8c90*/  IADD3 R0, PT, PT, R30, 0x1, RZ ;  /* 0x000000011e007810 */ /* 0x000ff00007ffe0ff */
[----:B------:R-:W-:Y:S05]  /*8ca0*/  BRA.U !UP0, `(.L_x_153) ;  /* 0x0000000108287547 */ /* 0x000fea000b800000 */
[----:B------:R-:W-:Y:S01]  /*8cb0*/  ISETP.NE.AND P0, PT, R82, RZ, PT ;  /* 0x000000ff5200720c */ /* 0x000fe20003f05270 */
[----:B------:R-:W-:Y:S01]  /*8cc0*/  IMAD.U32 R3, RZ, RZ, UR48 ;  /* 0x00000030ff037e24 */ /* 0x000fe2000f8e00ff */
[----:B------:R-:W-:Y:S01]  /*8cd0*/  UIADD3 UR48, UPT, UPT, UR48, 0x1, URZ ;  /* 0x0000000130307890 */ /* 0x000fe2000fffe0ff */
[----:B------:R-:W-:Y:S03]  /*8ce0*/  IMAD.U32 R2, RZ, RZ, UR37 ;  /* 0x00000025ff027e24 */ /* 0x000fe6000f8e00ff */
[----:B------:R-:W-:Y:S04]  /*8cf0*/  UISETP.NE.AND UP0, UPT, UR48, 0x4, UPT ;  /* 0x000000043000788c */ /* 0x000fe8000bf05270 */
[----:B------:R-:W-:Y:S03]  /*8d00*/  USEL UR48, UR48, URZ, UP0 ;  /* 0x000000ff30307287 */ /* 0x000fe60008000000 */
[----:B------:R-:W-:Y:S05]  /*8d10*/  @P0 LEA R3, R3, UR44, 0x3 ;  /* 0x0000002c03030c11 */ /* 0x000fea000f8e18ff */
[----:B------:R-:W-:Y:S05]  /*8d20*/  @P0 VIADD R3, R3, 0xf0 ;  /* 0x000000f003030836 */ /* 0x000fea0000000000 */
[----:B------:R-:W-:Y:S04]  /*8d30*/  @P0 PRMT R2, R2, 0x654, R3 ;  /* 0x0000065402020816 */ /* 0x000fe80000000003 */
[----:B------:R1:W-:Y:S03]  /*8d40*/  @P0 SYNCS.ARRIVE.TRANS64.RED.A1T0 RZ, [R2+URZ], RZ ;  /* 0x000000ff02ff09a7 */ /* 0x0003e600081004ff */
.L_x_153:
[----:B------:R-:W-:Y:S01]  /*8d50*/  ISETP.NE.AND P2, PT, R77, RZ, PT ;  /* 0x000000ff4d00720c */ /* 0x000fe20003f45270 */
[----:B------:R-:W-:Y:S01]  /*8d60*/  UIADD3 UR45, UPT, UPT, UR45, 0x4, URZ ;  /* 0x000000042d2d7890 */ /* 0x000fe2000fffe0ff */
[----:B------:R-:W-:Y:S01]  /*8d70*/  ISETP.NE.AND P0, PT, R80, 0x2, PT ;  /* 0x000000025000780c */ /* 0x000fe20003f05270 */
[----:B------:R-:W-:Y:S01]  /*8d80*/  IMAD.IADD R20, R29, 0x1, R62 ;  /* 0x000000011d147824 */ /* 0x000fe200078e023e */
[----:B------:R-:W-:Y:S01]  /*8d90*/  ISETP.NE.AND P1, PT, R0, 0x4, PT ;  /* 0x000000040000780c */ /* 0x000fe20003f25270 */
[----:B------:R-:W-:Y:S01]  /*8da0*/  IMAD.IADD R21, R31, 0x1, R64 ;  /* 0x000000011f157824 */ /* 0x000fe200078e0240 */
[----:B-1----:R-:W-:Y:S02]  /*8db0*/  SEL R2, RZ, 0x1, P0 ;  /* 0x00000001ff027807 */ /* 0x002fe40000000000 */
[----:B------:R-:W-:Y:S02]  /*8dc0*/  SEL R3, RZ, 0x1, P1 ;  /* 0x00000001ff037807 */ /* 0x000fe40000800000 */
[----:B------:R-:W-:Y:S02]  /*8dd0*/  LOP3.LUT R73, R73, R2, RZ, 0x3c, !PT ;  /* 0x0000000249497212 */ /* 0x000fe400078e3cff */
[----:B------:R-:W-:Y:S02]  /*8de0*/  LOP3.LUT R74, R74, R3, RZ, 0x3c, !PT ;  /* 0x000000034a4a7212 */ /* 0x000fe400078e3cff */
[----:B------:R-:W-:Y:S02]  /*8df0*/  @P2 R2UR UR36, R72 ;  /* 0x00000000482422ca */ /* 0x000fe400000e0000 */
[----:B------:R-:W-:Y:S02]  /*8e00*/  SEL R80, R80, RZ, P0 ;  /* 0x000000ff50507207 */ /* 0x000fe40000000000 */
[----:B------:R-:W-:Y:S01]  /*8e10*/  SEL R30, R0, RZ, P1 ;  /* 0x000000ff001e7207 */ /* 0x000fe20000800000 */
[----:B------:R-:W-:Y:S10]  /*8e20*/  @P2 BRA `(.L_x_154) ;  /* 0xffffffcc00e42947 */ /* 0x000ff4000383ffff */
[----:B------:R-:W1:Y:S01]  /*8e30*/  LDCU.64 UR6, c[0x0][0x888] ;  /* 0x00011100ff0677ac */ /* 0x000e620008000a00 */
[----:B------:R-:W3:Y:S01]  /*8e40*/  LDCU.64 UR4, c[0x0][0x890] ;  /* 0x00011200ff0477ac */ /* 0x000ee20008000a00 */
[----:B-1----:R-:W-:Y:S02]  /*8e50*/  ISETP.NE.U32.AND P2, PT, RZ, UR6, PT ;  /* 0x00000006ff007c0c */ /* 0x002fe4000bf45070 */
[----:B---3--:R-:W-:Y:S02]  /*8e60*/  ISETP.NE.U32.AND P1, PT, RZ, UR4, PT ;  /* 0x00000004ff007c0c */ /* 0x008fe4000bf25070 */
[----:B------:R-:W-:Y:S02]  /*8e70*/  ISETP.NE.AND.EX P2, PT, RZ, UR7, PT, P2 ;  /* 0x00000007ff007c0c */ /* 0x000fe4000bf45320 */
[----:B------:R-:W-:-:S13]  /*8e80*/  ISETP.NE.AND.EX P0, PT, RZ, UR5, PT, P1 ;  /* 0x00000005ff007c0c */ /* 0x000fda000bf05310 */
[----:B------:R-:W-:Y:S05]  /*8e90*/  @P2 BRA P0, `(.L_x_155) ;  /* 0x00000000003c2947 */ /* 0x000fea0000000000 */
[----:B------:R-:W-:-:S13]  /*8ea0*/  ISETP.NE.AND.EX P1, PT, RZ, UR5, PT, P1 ;  /* 0x00000005ff007c0c */ /* 0x000fda000bf25310 */
[----:B------:R-:W-:Y:S05]  /*8eb0*/  @P1 BRA `(.L_x_156) ;  /* 0x00000000000c1947 */ /* 0x000fea0003800000 */
[----:B------:R-:W-:-:S13]  /*8ec0*/  FSETP.NEU.AND P0, PT, R35, RZ, PT ;  /* 0x000000ff2300720b */ /* 0x000fda0003f0d000 */
[----:B------:R-:W-:Y:S05]  /*8ed0*/  @!P0 EXIT ;  /* 0x000000000000894d */ /* 0x000fea0003800000 */
[----:B------:R-:W-:Y:S05]  /*8ee0*/  BRA `(.L_x_155) ;  /* 0x0000000000287947 */ /* 0x000fea0003800000 */
.L_x_156:
[----:B------:R-:W-:Y:S01]  /*8ef0*/  ISETP.NE.AND P0, PT, R79, RZ, PT ;  /* 0x000000ff4f00720c */ /* 0x000fe20003f05270 */
[----:B------:R-:W-:-:S12]  /*8f00*/  BSSY.RECONVERGENT B0, `(.L_x_155) ;  /* 0x0000008000007945 */ /* 0x000fd80003800200 */
[----:B------:R-:W-:Y:S05]  /*8f10*/  @P0 BRA `(.L_x_157) ;  /* 0x0000000000100947 */ /* 0x000fea0003800000 */
[----:B------:R-:W-:-:S04]  /*8f20*/  ISETP.NE.U32.AND P0, PT, RZ, UR6, PT ;  /* 0x00000006ff007c0c */ /* 0x000fc8000bf05070 */
[----:B------:R-:W-:-:S13]  /*8f30*/  ISETP.NE.AND.EX P0, PT, RZ, UR7, PT, P0 ;  /* 0x00000007ff007c0c */ /* 0x000fda000bf05300 */
[----:B------:R-:W-:Y:S05]  /*8f40*/  @!P0 EXIT ;  /* 0x000000000000894d */ /* 0x000fea0003800000 */
[----:B------:R-:W-:Y:S05]  /*8f50*/  BRA `(.L_x_158) ;  /* 0x0000000000087947 */ /* 0x000fea0003800000 */
.L_x_157:
[----:B------:R-:W-:-:S13]  /*8f60*/  FSETP.NEU.AND P0, PT, R35, RZ, PT ;  /* 0x000000ff2300720b */ /* 0x000fda0003f0d000 */
[----:B------:R-:W-:Y:S05]  /*8f70*/  @!P0 EXIT ;  /* 0x000000000000894d */ /* 0x000fea0003800000 */
.L_x_158:
[----:B------:R-:W-:Y:S05]  /*8f80*/  BSYNC.RECONVERGENT B0 ;  /* 0x0000000000007941 */ /* 0x000fea0003800200 */
.L_x_155:
[----:B------:R-:W-:Y:S01]  /*8f90*/  ULEA UR4, UR48, UR44, 0x3 ;  /* 0x0000002c30047291 */ /* 0x000fe2000f8e18ff */
[----:B------:R-:W-:-:S04]  /*8fa0*/  DEPBAR.LE SB0, 0x0 ;  /* 0x000080000000791a */ /* 0x000fc80000000000 */
[----:B------:R-:W-:-:S04]  /*8fb0*/  UIADD3 UR4, UPT, UPT, UR4, 0xf0, URZ ;  /* 0x000000f004047890 */ /* 0x000fc8000fffe0ff */
[----:B------:R-:W-:-:S09]  /*8fc0*/  UPRMT UR4, UR37, 0x654, UR4 ;  /* 0x0000065425047896 */ /* 0x000fd20008000004 */
[----:B------:R-:W-:Y:S01]  /*8fd0*/  SYNCS.ARRIVE.TRANS64.RED.A1T0 RZ, [UR4], RZ ;  /* 0x000000ffffff79a7 */ /* 0x000fe20008100404 */
[----:B------:R-:W-:Y:S05]  /*8fe0*/  EXIT ;  /* 0x000000000000794d */ /* 0x000fea0003800000 */
.L_x_25:
[----:B--2---:R2:W4:Y:S02]  /*8ff0*/  SYNCS.PHASECHK.TRANS64.TRYWAIT P0, [R3+URZ+0x190], R2 ;  /* 0x00019002030075a7 */ /* 0x00452400080011ff */
[----:B----4-:R-:W-:Y:S05]  /*9000*/  @!P0 NANOSLEEP.SYNCS 0x989680 ;  /* 0x009896800000895d */ /* 0x010fea0003900000 */
[----:B------:R-:W4:Y:S02]  /*9010*/  @!P0 SYNCS.PHASECHK.TRANS64 P0, [R3+URZ+0x190], R2 ;  /* 0x00019002030085a7 */ /* 0x000f2400080010ff */
[----:B----4-:R-:W-:Y:S05]  /*9020*/  @!P0 BRA `(.L_x_25) ;  /* 0xfffffffc00f08947 */ /* 0x010fea000383ffff */
[----:B------:R-:W-:Y:S05]  /*9030*/  BRA `(.L_x_159) ;  /* 0xffffff8800ac7947 */ /* 0x000fea000383ffff */
.L_x_28:
[----:B-1----:R-:W-:-:S07]  /*9040*/  MOV R2, UR33 ;  /* 0x0000002100027c02 */ /* 0x002fce0008000f00 */
.L_x_160:
[----:B-1----:R1:W2:Y:S02]  /*9050*/  SYNCS.PHASECHK.TRANS64.TRYWAIT P0, [R2+URZ+0x68], R5 ;  /* 0x00006805020075a7 */ /* 0x0022a400080011ff */
[----:B--2---:R-:W-:Y:S05]  /*9060*/  @!P0 NANOSLEEP.SYNCS 0x989680 ;  /* 0x009896800000895d */ /* 0x004fea0003900000 */
[----:B------:R-:W2:Y:S02]  /*9070*/  @!P0 SYNCS.PHASECHK.TRANS64 P0, [R2+URZ+0x68], R5 ;  /* 0x00006805020085a7 */ /* 0x000ea400080010ff */
[----:B--2---:R-:W-:Y:S05]  /*9080*/  @!P0 BRA `(.L_x_160) ;  /* 0xfffffffc00f08947 */ /* 0x004fea000383ffff */
[----:B------:R-:W-:Y:S05]  /*9090*/  BRA `(.L_x_27) ;  /* 0xffffff8c00147947 */ /* 0x000fea000383ffff */
.L_x_35:
[----:B-1----:R-:W-:-:S07]  /*90a0*/  MOV R2, UR17 ;  /* 0x0000001100027c02 */ /* 0x002fce0008000f00 */
.L_x_161:
[----:B-1----:R1:W2:Y:S02]  /*90b0*/  SYNCS.PHASECHK.TRANS64.TRYWAIT P0, [R2+URZ+0x68], R5 ;  /* 0x00006805020075a7 */ /* 0x0022a400080011ff */
[----:B--2---:R-:W-:Y:S05]  /*90c0*/  @!P0 NANOSLEEP.SYNCS 0x989680 ;  /* 0x009896800000895d */ /* 0x004fea0003900000 */
[----:B------:R-:W2:Y:S02]  /*90d0*/  @!P0 SYNCS.PHASECHK.TRANS64 P0, [R2+URZ+0x68], R5 ;  /* 0x00006805020085a7 */ /* 0x000ea400080010ff */
[----:B--2---:R-:W-:Y:S05]  /*90e0*/  @!P0 BRA `(.L_x_161) ;  /* 0xfffffffc00f08947 */ /* 0x004fea000383ffff */
[----:B------:R-:W-:Y:S05]  /*90f0*/  BRA `(.L_x_34) ;  /* 0xffffff8c00d47947 */ /* 0x000fea000383ffff */
.L_x_40:
[----:B-1----:R1:W2:Y:S02]  /*9100*/  SYNCS.PHASECHK.TRANS64.TRYWAIT P0, [R2+URZ+0x120], R3 ;  /* 0x00012003020075a7 */ /* 0x0022a400080011ff */
[----:B--2---:R-:W-:Y:S05]  /*9110*/  @!P0 NANOSLEEP.SYNCS 0x989680 ;  /* 0x009896800000895d */ /* 0x004fea0003900000 */
[----:B------:R-:W2:Y:S02]  /*9120*/  @!P0 SYNCS.PHASECHK.TRANS64 P0, [R2+URZ+0x120], R3 ;  /* 0x00012003020085a7 */ /* 0x000ea400080010ff */
[----:B--2---:R-:W-:Y:S05]  /*9130*/  @!P0 BRA `(.L_x_40) ;  /* 0xfffffffc00f08947 */ /* 0x004fea000383ffff */
[----:B------:R-:W-:Y:S05]  /*9140*/  BRA `(.L_x_162) ;  /* 0xffffff90007c7947 */ /* 0x000fea000383ffff */
.L_x_44:
[----:B---3--:R-:W-:-:S07]  /*9150*/  MOV R0, UR4 ;  /* 0x0000000400007c02 */ /* 0x008fce0008000f00 */
.L_x_163:
[----:B-1----:R1:W2:Y:S02]  /*9160*/  SYNCS.PHASECHK.TRANS64.TRYWAIT P0, [R0+URZ], R3 ;  /* 0x00000003000075a7 */ /* 0x0022a400080011ff */
[----:B--2---:R-:W-:Y:S05]  /*9170*/  @!P0 NANOSLEEP.SYNCS 0x989680 ;  /* 0x009896800000895d */ /* 0x004fea0003900000 */
[----:B------:R-:W2:Y:S02]  /*9180*/  @!P0 SYNCS.PHASECHK.TRANS64 P0, [R0+URZ], R3 ;  /* 0x00000003000085a7 */ /* 0x000ea400080010ff */
[----:B--2---:R-:W-:Y:S05]  /*9190*/  @!P0 BRA `(.L_x_163) ;  /* 0xfffffffc00f08947 */ /* 0x004fea000383ffff */
[----:B------:R-:W-:Y:S05]  /*91a0*/  BRA `(.L_x_164) ;  /* 0xffffff9400ec7947 */ /* 0x000fea000383ffff */
.L_x_45:
[----:B---3--:R-:W-:-:S07]  /*91b0*/  MOV R0, UR4 ;  /* 0x0000000400007c02 */ /* 0x008fce0008000f00 */
.L_x_165:
[----:B-1----:R1:W2:Y:S02]  /*91c0*/  SYNCS.PHASECHK.TRANS64.TRYWAIT P0, [R0+URZ], R3 ;  /* 0x00000003000075a7 */ /* 0x0022a400080011ff */
[----:B--2---:R-:W-:Y:S05]  /*91d0*/  @!P0 NANOSLEEP.SYNCS 0x989680 ;  /* 0x009896800000895d */ /* 0x004fea0003900000 */
[----:B------:R-:W2:Y:S02]  /*91e0*/  @!P0 SYNCS.PHASECHK.TRANS64 P0, [R0+URZ], R3 ;  /* 0x00000003000085a7 */ /* 0x000ea400080010ff */
[----:B--2---:R-:W-:Y:S05]  /*91f0*/  @!P0 BRA `(.L_x_165) ;  /* 0xfffffffc00f08947 */ /* 0x004fea000383ffff */
[----:B------:R-:W-:Y:S05]  /*9200*/  BRA `(.L_x_166) ;  /* 0xffffff9400f87947 */ /* 0x000fea000383ffff */
.L_x_46:
[----:B---3--:R-:W-:-:S07]  /*9210*/  MOV R0, UR4 ;  /* 0x0000000400007c02 */ /* 0x008fce0008000f00 */
.L_x_167:
[----:B-1----:R1:W2:Y:S02]  /*9220*/  SYNCS.PHASECHK.TRANS64.TRYWAIT P0, [R0+URZ], R3 ;  /* 0x00000003000075a7 */ /* 0x0022a400080011ff */
[----:B--2---:R-:W-:Y:S05]  /*9230*/  @!P0 NANOSLEEP.SYNCS 0x989680 ;  /* 0x009896800000895d */ /* 0x004fea0003900000 */
[----:B------:R-:W2:Y:S02]  /*9240*/  @!P0 SYNCS.PHASECHK.TRANS64 P0, [R0+URZ], R3 ;  /* 0x00000003000085a7 */ /* 0x000ea400080010ff */
[----:B--2---:R-:W-:Y:S05]  /*9250*/  @!P0 BRA `(.L_x_167) ;  /* 0xfffffffc00f08947 */ /* 0x004fea000383ffff */
[----:B------:R-:W-:Y:S05]  /*9260*/  BRA `(.L_x_168) ;  /* 0xffffff9800047947 */ /* 0x000fea000383ffff */
.L_x_47:
[----:B---3--:R-:W-:-:S07]  /*9270*/  MOV R0, UR4 ;  /* 0x0000000400007c02 */ /* 0x008fce0008000f00 */
.L_x_169:
[----:B-1----:R1:W2:Y:S02]  /*9280*/  SYNCS.PHASECHK.TRANS64.TRYWAIT P0, [R0+URZ], R3 ;  /* 0x00000003000075a7 */ /* 0x0022a400080011ff */
[----:B--2---:R-:W-:Y:S05]  /*9290*/  @!P0 NANOSLEEP.SYNCS 0x989680 ;  /* 0x009896800000895d */ /* 0x004fea0003900000 */
[----:B------:R-:W2:Y:S02]  /*92a0*/  @!P0 SYNCS.PHASECHK.TRANS64 P0, [R0+URZ], R3 ;  /* 0x00000003000085a7 */ /* 0x000ea400080010ff */
[----:B--2---:R-:W-:Y:S05]  /*92b0*/  @!P0 BRA `(.L_x_169) ;  /* 0xfffffffc00f08947 */ /* 0x004fea000383ffff */
[----:B------:R-:W-:Y:S05]  /*92c0*/  BRA `(.L_x_170) ;  /* 0xffffff9800107947 */ /* 0x000fea000383ffff */
.L_x_48:
[----:B---3--:R-:W-:-:S07]  /*92d0*/  MOV R0, UR4 ;  /* 0x0000000400007c02 */ /* 0x008fce0008000f00 */
.L_x_171:
[----:B-1----:R1:W2:Y:S02]  /*92e0*/  SYNCS.PHASECHK.TRANS64.TRYWAIT P0, [R0+URZ], R3 ;  /* 0x00000003000075a7 */ /* 0x0022a400080011ff */
[----:B--2---:R-:W-:Y:S05]  /*92f0*/  @!P0 NANOSLEEP.SYNCS 0x989680 ;  /* 0x009896800000895d */ /* 0x004fea0003900000 */
[----:B------:R-:W2:Y:S02]  /*9300*/  @!P0 SYNCS.PHASECHK.TRANS64 P0, [R0+URZ], R3 ;  /* 0x00000003000085a7 */ /* 0x000ea400080010ff */
[----:B--2---:R-:W-:Y:S05]  /*9310*/  @!P0 BRA `(.L_x_171) ;  /* 0xfffffffc00f08947 */ /* 0x004fea000383ffff */
[----:B------:R-:W-:Y:S05]  /*9320*/  BRA `(.L_x_172) ;  /* 0xffffff98001c7947 */ /* 0x000fea000383ffff */
.L_x_49:
[----:B---3--:R-:W-:-:S07]  /*9330*/  MOV R0, UR4 ;  /* 0x0000000400007c02 */ /* 0x008fce0008000f00 */
.L_x_173:
[----:B-1----:R1:W2:Y:S02]  /*9340*/  SYNCS.PHASECHK.TRANS64.TRYWAIT P0, [R0+URZ], R3 ;  /* 0x00000003000075a7 */ /* 0x0022a400080011ff */
[----:B--2---:R-:W-:Y:S05]  /*9350*/  @!P0 NANOSLEEP.SYNCS 0x989680 ;  /* 0x009896800000895d */ /* 0x004fea0003900000 */
[----:B------:R-:W2:Y:S02]  /*9360*/  @!P0 SYNCS.PHASECHK.TRANS64 P0, [R0+URZ], R3 ;  /* 0x00000003000085a7 */ /* 0x000ea400080010ff */
[----:B--2---:R-:W-:Y:S05]  /*9370*/  @!P0 BRA `(.L_x_173) ;  /* 0xfffffffc00f08947 */ /* 0x004fea000383ffff */
[----:B------:R-:W-:Y:S05]  /*9380*/  BRA `(.L_x_174) ;  /* 0xffffff9800287947 */ /* 0x000fea000383ffff */
.L_x_50:
[----:B---3--:R-:W-:-:S07]  /*9390*/  MOV R0, UR4 ;  /* 0x0000000400007c02 */ /* 0x008fce0008000f00 */
.L_x_175:
[----:B-1----:R1:W2:Y:S02]  /*93a0*/  SYNCS.PHASECHK.TRANS64.TRYWAIT P0, [R0+URZ], R3 ;  /* 0x00000003000075a7 */ /* 0x0022a400080011ff */
[----:B--2---:R-:W-:Y:S05]  /*93b0*/  @!P0 NANOSLEEP.SYNCS 0x989680 ;  /* 0x009896800000895d */ /* 0x004fea0003900000 */
[----:B------:R-:W2:Y:S02]  /*93c0*/  @!P0 SYNCS.PHASECHK.TRANS64 P0, [R0+URZ], R3 ;  /* 0x00000003000085a7 */ /* 0x000ea400080010ff */
[----:B--2---:R-:W-:Y:S05]  /*93d0*/  @!P0 BRA `(.L_x_175) ;  /* 0xfffffffc00f08947 */ /* 0x004fea000383ffff */
[----:B------:R-:W-:Y:S05]  /*93e0*/  BRA `(.L_x_176) ;  /* 0xffffff9800347947 */ /* 0x000fea000383ffff */
.L_x_51:
[----:B---3--:R-:W-:-:S07]  /*93f0*/  MOV R0, UR4 ;  /* 0x0000000400007c02 */ /* 0x008fce0008000f00 */
.L_x_177:
[----:B-1----:R1:W2:Y:S02]  /*9400*/  SYNCS.PHASECHK.TRANS64.TRYWAIT P0, [R0+URZ], R3 ;  /* 0x00000003000075a7 */ /* 0x0022a400080011ff */
[----:B--2---:R-:W-:Y:S05]  /*9410*/  @!P0 NANOSLEEP.SYNCS 0x989680 ;  /* 0x009896800000895d */ /* 0x004fea0003900000 */
[----:B------:R-:W2:Y:S02]  /*9420*/  @!P0 SYNCS.PHASECHK.TRANS64 P0, [R0+URZ], R3 ;  /* 0x00000003000085a7 */ /* 0x000ea400080010ff */
[----:B--2---:R-:W-:Y:S05]  /*9430*/  @!P0 BRA `(.L_x_177) ;  /* 0xfffffffc00f08947 */ /* 0x004fea000383ffff */
[----:B------:R-:W-:Y:S05]  /*9440*/  BRA `(.L_x_178) ;  /* 0xffffff9800407947 */ /* 0x000fea000383ffff */
.L_x_52:
[----:B---3--:R-:W-:-:S07]  /*9450*/  MOV R0, UR4 ;  /* 0x0000000400007c02 */ /* 0x008fce0008000f00 */
.L_x_179:
[----:B-1----:R1:W2:Y:S02]  /*9460*/  SYNCS.PHASECHK.TRANS64.TRYWAIT P0, [R0+URZ], R3 ;  /* 0x00000003000075a7 */ /* 0x0022a400080011ff */
[----:B--2---:R-:W-:Y:S05]  /*9470*/  @!P0 NANOSLEEP.SYNCS 0x989680 ;  /* 0x009896800000895d */ /* 0x004fea0003900000 */
[----:B------:R-:W2:Y:S02]  /*9480*/  @!P0 SYNCS.PHASECHK.TRANS64 P0, [R0+URZ], R3 ;  /* 0x00000003000085a7 */ /* 0x000ea400080010ff */
[----:B--2---:R-:W-:Y:S05]  /*9490*/  @!P0 BRA `(.L_x_179) ;  /* 0xfffffffc00f08947 */ /* 0x004fea000383ffff */
[----:B------:R-:W-:Y:S05]  /*94a0*/  BRA `(.L_x_180) ;  /* 0xffffff98004c7947 */ /* 0x000fea000383ffff */
.L_x_53:
[----:B---3--:R-:W-:-:S07]  /*94b0*/  MOV R0, UR4 ;  /* 0x0000000400007c02 */ /* 0x008fce0008000f00 */
.L_x_181:
[----:B-1----:R1:W2:Y:S02]  /*94c0*/  SYNCS.PHASECHK.TRANS64.TRYWAIT P0, [R0+URZ], R3 ;  /* 0x00000003000075a7 */ /* 0x0022a400080011ff */
[----:B--2---:R-:W-:Y:S05]  /*94d0*/  @!P0 NANOSLEEP.SYNCS 0x989680 ;  /* 0x009896800000895d */ /* 0x004fea0003900000 */
[----:B------:R-:W2:Y:S02]  /*94e0*/  @!P0 SYNCS.PHASECHK.TRANS64 P0, [R0+URZ], R3 ;  /* 0x00000003000085a7 */ /* 0x000ea400080010ff */
[----:B--2---:R-:W-:Y:S05]  /*94f0*/  @!P0 BRA `(.L_x_181) ;  /* 0xfffffffc00f08947 */ /* 0x004fea000383ffff */
[----:B------:R-:W-:Y:S05]  /*9500*/  BRA `(.L_x_182) ;  /* 0xffffff9800587947 */ /* 0x000fea000383ffff */
.L_x_54:
[----:B---3--:R-:W-:-:S07]  /*9510*/  MOV R0, UR4 ;  /* 0x0000000400007c02 */ /* 0x008fce0008000f00 */
.L_x_183:
[----:B-1----:R1:W2:Y:S02]  /*9520*/  SYNCS.PHASECHK.TRANS64.TRYWAIT P0, [R0+URZ], R3 ;  /* 0x00000003000075a7 */ /* 0x0022a400080011ff */
[----:B--2---:R-:W-:Y:S05]  /*9530*/  @!P0 NANOSLEEP.SYNCS 0x989680 ;  /* 0x009896800000895d */ /* 0x004fea0003900000 */
[----:B------:R-:W2:Y:S02]  /*9540*/  @!P0 SYNCS.PHASECHK.TRANS64 P0, [R0+URZ], R3 ;  /* 0x00000003000085a7 */ /* 0x000ea400080010ff */
[----:B--2---:R-:W-:Y:S05]  /*9550*/  @!P0 BRA `(.L_x_183) ;  /* 0xfffffffc00f08947 */ /* 0x004fea000383ffff */
[----:B------:R-:W-:Y:S05]  /*9560*/  BRA `(.L_x_184) ;  /* 0xffffff9800647947 */ /* 0x000fea000383ffff */
.L_x_55:
[----:B---3--:R-:W-:-:S07]  /*9570*/  MOV R0, UR4 ;  /* 0x0000000400007c02 */ /* 0x008fce0008000f00 */
.L_x_185:
[----:B-1----:R1:W2:Y:S02]  /*9580*/  SYNCS.PHASECHK.TRANS64.TRYWAIT P0, [R0+URZ], R3 ;  /* 0x00000003000075a7 */ /* 0x0022a400080011ff */
[----:B--2---:R-:W-:Y:S05]  /*9590*/  @!P0 NANOSLEEP.SYNCS 0x989680 ;  /* 0x009896800000895d */ /* 0x004fea0003900000 */
[----:B------:R-:W2:Y:S02]  /*95a0*/  @!P0 SYNCS.PHASECHK.TRANS64 P0, [R0+URZ], R3 ;  /* 0x00000003000085a7 */ /* 0x000ea400080010ff */
[----:B--2---:R-:W-:Y:S05]  /*95b0*/  @!P0 BRA `(.L_x_185) ;  /* 0xfffffffc00f08947 */ /* 0x004fea000383ffff */
[----:B------:R-:W-:Y:S05]  /*95c0*/  BRA `(.L_x_186) ;  /* 0xffffff9800707947 */ /* 0x000fea000383ffff */
.L_x_58:
[----:B-1----:R1:W2:Y:S02]  /*95d0*/  SYNCS.PHASECHK.TRANS64.TRYWAIT P0, [R0+URZ+0x180], R5 ;  /* 0x00018005000075a7 */ /* 0x0022a400080011ff */
[----:B--2---:R-:W-:Y:S05]  /*95e0*/  @!P0 NANOSLEEP.SYNCS 0x989680 ;  /* 0x009896800000895d */ /* 0x004fea0003900000 */
[----:B------:R-:W2:Y:S02]  /*95f0*/  @!P0 SYNCS.PHASECHK.TRANS64 P0, [R0+URZ+0x180], R5 ;  /* 0x00018005000085a7 */ /* 0x000ea400080010ff */
[----:B--2---:R-:W-:Y:S05]  /*9600*/  @!P0 BRA `(.L_x_58) ;  /* 0xfffffffc00f08947 */ /* 0x004fea000383ffff */
[----:B------:R-:W-:Y:S05]  /*9610*/  BRA `(.L_x_187) ;  /* 0xffffff9800d07947 */ /* 0x000fea000383ffff */
.L_x_59:
[----:B------:R-:W-:-:S07]  /*9620*/  MOV R0, UR5 ;  /* 0x0000000500007c02 */ /* 0x000fce0008000f00 */
.L_x_188:
[----:B-1----:R1:W2:Y:S02]  /*9630*/  SYNCS.PHASECHK.TRANS64.TRYWAIT P0, [R0+URZ+0x130], R7 ;  /* 0x00013007000075a7 */ /* 0x0022a400080011ff */
[----:B--2---:R-:W-:Y:S05]  /*9640*/  @!P0 NANOSLEEP.SYNCS 0x989680 ;  /* 0x009896800000895d */ /* 0x004fea0003900000 */
[----:B------:R-:W2:Y:S02]  /*9650*/  @!P0 SYNCS.PHASECHK.TRANS64 P0, [R0+URZ+0x130], R7 ;  /* 0x00013007000085a7 */ /* 0x000ea400080010ff */
[----:B--2---:R-:W-:Y:S05]  /*9660*/  @!P0 BRA `(.L_x_188) ;  /* 0xfffffffc00f08947 */ /* 0x004fea000383ffff */
[----:B------:R-:W-:Y:S05]  /*9670*/  BRA `(.L_x_189) ;  /* 0xffffff9800e07947 */ /* 0x000fea000383ffff */
.L_x_60:
[----:B-1----:R1:W2:Y:S02]  /*9680*/  SYNCS.PHASECHK.TRANS64.TRYWAIT P1, [R0+URZ+0x120], R5 ;  /* 0x00012005000075a7 */ /* 0x0022a400080211ff */
[----:B--2---:R-:W-:Y:S05]  /*9690*/  @!P1 NANOSLEEP.SYNCS 0x989680 ;  /* 0x009896800000995d */ /* 0x004fea0003900000 */
[----:B------:R-:W2:Y:S02]  /*96a0*/  @!P1 SYNCS.PHASECHK.TRANS64 P1, [R0+URZ+0x120], R5 ;  /* 0x00012005000095a7 */ /* 0x000ea400080210ff */
[----:B--2---:R-:W-:Y:S05]  /*96b0*/  @!P1 BRA `(.L_x_60) ;  /* 0xfffffffc00f09947 */ /* 0x004fea000383ffff */
[----:B------:R-:W-:Y:S05]  /*96c0*/  BRA `(.L_x_190) ;  /* 0xffffff9c00107947 */ /* 0x000fea000383ffff */
.L_x_63:
[----:B------:R-:W-:-:S07]  /*96d0*/  MOV R0, UR5 ;  /* 0x0000000500007c02 */ /* 0x000fce0008000f00 */
.L_x_191:
[----:B-1----:R1:W2:Y:S02]  /*96e0*/  SYNCS.PHASECHK.TRANS64.TRYWAIT P0, [R0+URZ+0x130], R3 ;  /* 0x00013003000075a7 */ /* 0x0022a400080011ff */
[----:B--2---:R-:W-:Y:S05]  /*96f0*/  @!P0 NANOSLEEP.SYNCS 0x989680 ;  /* 0x009896800000895d */ /* 0x004fea0003900000 */
[----:B------:R-:W2:Y:S02]  /*9700*/  @!P0 SYNCS.PHASECHK.TRANS64 P0, [R0+URZ+0x130], R3 ;  /* 0x00013003000085a7 */ /* 0x000ea400080010ff */
[----:B--2---:R-:W-:Y:S05]  /*9710*/  @!P0 BRA `(.L_x_191) ;  /* 0xfffffffc00f08947 */ /* 0x004fea000383ffff */
[----:B------:R-:W-:Y:S05]  /*9720*/  BRA `(.L_x_62) ;  /* 0xffffff9c00647947 */ /* 0x000fea000383ffff */
.L_x_72:
[----:B-1----:R-:W-:-:S04]  /*9730*/  MOV R4, UR4 ;  /* 0x0000000400047c02 */ /* 0x002fc80008000f00 */
[----:B------:R1:W2:Y:S03]  /*9740*/  SYNCS.PHASECHK.TRANS64.TRYWAIT P0, [R4+URZ+0x8], R5 ;  /* 0x00000805040075a7 */ /* 0x0002a600080011ff */
[----:B--2---:R-:W-:Y:S05]  /*9750*/  @!P0 NANOSLEEP.SYNCS 0x989680 ;  /* 0x009896800000895d */ /* 0x004fea0003900000 */
[----:B------:R-:W2:Y:S02]  /*9760*/  @!P0 SYNCS.PHASECHK.TRANS64 P0, [R4+URZ+0x8], R5 ;  /* 0x00000805040085a7 */ /* 0x000ea400080010ff */
[----:B--2---:R-:W-:Y:S05]  /*9770*/  @!P0 BRA `(.L_x_72) ;  /* 0xfffffffc00ec8947 */ /* 0x004fea000383ffff */
[----:B------:R-:W-:Y:S05]  /*9780*/  BRA `(.L_x_71) ;  /* 0xffffffa000187947 */ /* 0x000fea000383ffff */
.L_x_74:
[----:B------:R-:W-:Y:S01]  /*9790*/  BSSY B0, `(.L_x_192) ;  /* 0x0000006000007945 */ /* 0x000fe20003800000 */
[----:B------:R-:W-:-:S07]  /*97a0*/  MOV R15, 0xffffffff ;  /* 0xffffffff000f7802 */ /* 0x000fce0000000f00 */
[----:B-1---5:R-:W-:Y:S05]  /*97b0*/  WARPSYNC.COLLECTIVE R15, `(.L_x_193) ;  /* 0x000000000f0c7348 */ /* 0x022fea0003c00000 */
[----:B------:R-:W-:Y:S02]  /*97c0*/  ELECT P6, UR79, PT ;  /* 0x00000000004f782f */ /* 0x000fe400038c0000 */
[----:B------:R-:W-:Y:S01]  /*97d0*/  MOV R14, UR79 ;  /* 0x0000004f000e7c02 */ /* 0x000fe20008000f00 */
[----:B-1---5:R-:W-:Y:S10]  /*97e0*/  ENDCOLLECTIVE ;  /* 0x000000000000791b */ /* 0x022ff40003800000 */
.L_x_193:
[----:B------:R-:W-:Y:S05]  /*97f0*/  BSYNC B0 ;  /* 0x0000000000007941 */ /* 0x000fea0003800000 */
.L_x_192:
[----:B------:R-:W-:Y:S05]  /*9800*/  BRA `(.L_x_194) ;  /* 0xffffffa000487947 */ /* 0x000fea000383ffff */
.L_x_76:
[----:B-1----:R-:W-:-:S04]  /*9810*/  MOV R2, UR4 ;  /* 0x0000000400027c02 */ /* 0x002fc80008000f00 */
[----:B------:R1:W2:Y:S03]  /*9820*/  SYNCS.PHASECHK.TRANS64.TRYWAIT P0, [R2+URZ+0x8], R3 ;  /* 0x00000803020075a7 */ /* 0x0002a600080011ff */
[----:B--2---:R-:W-:Y:S05]  /*9830*/  @!P0 NANOSLEEP.SYNCS 0x989680 ;  /* 0x009896800000895d */ /* 0x004fea0003900000 */
[----:B------:R-:W2:Y:S02]  /*9840*/  @!P0 SYNCS.PHASECHK.TRANS64 P0, [R2+URZ+0x8], R3 ;  /* 0x00000803020085a7 */ /* 0x000ea400080010ff */
[----:B--2---:R-:W-:Y:S05]  /*9850*/  @!P0 BRA `(.L_x_76) ;  /* 0xfffffffc00ec8947 */ /* 0x004fea000383ffff */
[----:B------:R-:W-:Y:S05]  /*9860*/  BRA `(.L_x_75) ;  /* 0xffffffa0004c7947 */ /* 0x000fea000383ffff */
.L_x_77:
[----:B-1----:R1:W2:Y:S02]  /*9870*/  SYNCS.PHASECHK.TRANS64.TRYWAIT P0, [R0+URZ+0x120], R5 ;  /* 0x00012005000075a7 */ /* 0x0022a400080011ff */
[----:B--2---:R-:W-:Y:S05]  /*9880*/  @!P0 NANOSLEEP.SYNCS 0x989680 ;  /* 0x009896800000895d */ /* 0x004fea0003900000 */
[----:B------:R-:W2:Y:S02]  /*9890*/  @!P0 SYNCS.PHASECHK.TRANS64 P0, [R0+URZ+0x120], R5 ;  /* 0x00012005000085a7 */ /* 0x000ea400080010ff */
[----:B--2---:R-:W-:Y:S05]  /*98a0*/  @!P0 BRA `(.L_x_77) ;  /* 0xfffffffc00f08947 */ /* 0x004fea000383ffff */
[----:B------:R-:W-:Y:S05]  /*98b0*/  BRA `(.L_x_195) ;  /* 0xffffffa400307947 */ /* 0x000fea000383ffff */
.L_x_79:
[----:B------:R-:W-:-:S07]  /*98c0*/  MOV R0, UR7 ;  /* 0x0000000700007c02 */ /* 0x000fce0008000f00 */
.L_x_196:
[----:B-1----:R1:W2:Y:S02]  /*98d0*/  SYNCS.PHASECHK.TRANS64.TRYWAIT P0, [R0+URZ+0x160], R5 ;  /* 0x00016005000075a7 */ /* 0x0022a400080011ff */
[----:B--2---:R-:W-:Y:S05]  /*98e0*/  @!P0 NANOSLEEP.SYNCS 0x989680 ;  /* 0x009896800000895d */ /* 0x004fea0003900000 */
[----:B------:R-:W2:Y:S02]  /*98f0*/  @!P0 SYNCS.PHASECHK.TRANS64 P0, [R0+URZ+0x160], R5 ;  /* 0x00016005000085a7 */ /* 0x000ea400080010ff */
[----:B--2---:R-:W-:Y:S05]  /*9900*/  @!P0 BRA `(.L_x_196) ;  /* 0xfffffffc00f08947 */ /* 0x004fea000383ffff */
[----:B------:R-:W-:Y:S05]  /*9910*/  BRA `(.L_x_197) ;  /* 0xffffffa4007c7947 */ /* 0x000fea000383ffff */
.L_x_82:
[----:B------:R-:W-:Y:S07]  /*9920*/  MOV R0, UR6 ;  /* 0x0000000600007c02 */ /* 0x000fee0008000f00 */
.L_x_198:
[----:B-1----:R1:W2:Y:S02]  /*9930*/  SYNCS.PHASECHK.TRANS64.TRYWAIT P0, [R0+URZ], R5 ;  /* 0x00000005000075a7 */ /* 0x0022a400080011ff */
[----:B--2---:R-:W-:Y:S05]  /*9940*/  @!P0 NANOSLEEP.SYNCS 0x989680 ;  /* 0x009896800000895d */ /* 0x004fea0003900000 */
[----:B------:R-:W2:Y:S02]  /*9950*/  @!P0 SYNCS.PHASECHK.TRANS64 P0, [R0+URZ], R5 ;  /* 0x00000005000085a7 */ /* 0x000ea400080010ff */
[----:B--2---:R-:W-:Y:S05]  /*9960*/  @!P0 BRA `(.L_x_198) ;  /* 0xfffffffc00f08947 */ /* 0x004fea000383ffff */
[----:B------:R-:W-:Y:S05]  /*9970*/  BRA `(.L_x_81) ;  /* 0xffffffa400907947 */ /* 0x000fea000383ffff */
.L_x_86:
[----:B-1----:R-:W-:-:S07]  /*9980*/  MOV R0, UR7 ;  /* 0x0000000700007c02 */ /* 0x002fce0008000f00 */
.L_x_199:
[----:B-1----:R1:W2:Y:S02]  /*9990*/  SYNCS.PHASECHK.TRANS64.TRYWAIT P0, [R0+URZ], R3 ;  /* 0x00000003000075a7 */ /* 0x0022a400080011ff */
[----:B--2---:R-:W-:Y:S05]  /*99a0*/  @!P0 NANOSLEEP.SYNCS 0x989680 ;  /* 0x009896800000895d */ /* 0x004fea0003900000 */
[----:B------:R-:W2:Y:S02]  /*99b0*/  @!P0 SYNCS.PHASECHK.TRANS64 P0, [R0+URZ], R3 ;  /* 0x00000003000085a7 */ /* 0x000ea400080010ff */
[----:B--2---:R-:W-:Y:S05]  /*99c0*/  @!P0 BRA `(.L_x_199) ;  /* 0xfffffffc00f08947 */ /* 0x004fea000383ffff */
[----:B------:R-:W-:Y:S05]  /*99d0*/  BRA `(.L_x_200) ;  /* 0xffffffa800847947 */ /* 0x000fea000383ffff */
.L_x_87:
[----:B------:R-:W-:-:S07]  /*99e0*/  MOV R0, UR7 ;  /* 0x0000000700007c02 */ /* 0x000fce0008000f00 */
.L_x_201:
[----:B-1----:R1:W2:Y:S02]  /*99f0*/  SYNCS.PHASECHK.TRANS64.TRYWAIT P0, [R0+URZ], R3 ;  /* 0x00000003000075a7 */ /* 0x0022a400080011ff */
[----:B--2---:R-:W-:Y:S05]  /*9a00*/  @!P0 NANOSLEEP.SYNCS 0x989680 ;  /* 0x009896800000895d */ /* 0x004fea0003900000 */
[----:B------:R-:W2:Y:S02]  /*9a10*/  @!P0 SYNCS.PHASECHK.TRANS64 P0, [R0+URZ], R3 ;  /* 0x00000003000085a7 */ /* 0x000ea400080010ff */
[----:B--2---:R-:W-:Y:S05]  /*9a20*/  @!P0 BRA `(.L_x_201) ;  /* 0xfffffffc00f08947 */ /* 0x004fea000383ffff */
[----:B------:R-:W-:Y:S05]  /*9a30*/  BRA `(.L_x_202) ;  /* 0xffffffa800907947 */ /* 0x000fea000383ffff */
.L_x_88:
[----:B------:R-:W-:-:S07]  /*9a40*/  MOV R0, UR7 ;  /* 0x0000000700007c02 */ /* 0x000fce0008000f00 */
.L_x_203:
[----:B-1----:R1:W2:Y:S02]  /*9a50*/  SYNCS.PHASECHK.TRANS64.TRYWAIT P0, [R0+URZ], R3 ;  /* 0x00000003000075a7 */ /* 0x0022a400080011ff */
[----:B--2---:R-:W-:Y:S05]  /*9a60*/  @!P0 NANOSLEEP.SYNCS 0x989680 ;  /* 0x009896800000895d */ /* 0x004fea0003900000 */
[----:B------:R-:W2:Y:S02]  /*9a70*/  @!P0 SYNCS.PHASECHK.TRANS64 P0, [R0+URZ], R3 ;  /* 0x00000003000085a7 */ /* 0x000ea400080010ff */
[----:B--2---:R-:W-:Y:S05]  /*9a80*/  @!P0 BRA `(.L_x_203) ;  /* 0xfffffffc00f08947 */ /* 0x004fea000383ffff */
[----:B------:R-:W-:Y:S05]  /*9a90*/  BRA `(.L_x_204) ;  /* 0xffffffa8009c7947 */ /* 0x000fea000383ffff */
.L_x_91:
[----:B------:R-:W-:-:S07]  /*9aa0*/  MOV R0, UR5 ;  /* 0x0000000500007c02 */ /* 0x000fce0008000f00 */
.L_x_205:
[----:B-1----:R1:W2:Y:S02]  /*9ab0*/  SYNCS.PHASECHK.TRANS64.TRYWAIT P1, [R0+URZ+0x1a0], R3 ;  /* 0x0001a003000075a7 */ /* 0x0022a400080211ff */
[----:B--2---:R-:W-:Y:S05]  /*9ac0*/  @!P1 NANOSLEEP.SYNCS 0x989680 ;  /* 0x009896800000995d */ /* 0x004fea0003900000 */
[----:B------:R-:W2:Y:S02]  /*9ad0*/  @!P1 SYNCS.PHASECHK.TRANS64 P1, [R0+URZ+0x1a0], R3 ;  /* 0x0001a003000095a7 */ /* 0x000ea400080210ff */
[----:B--2---:R-:W-:Y:S05]  /*9ae0*/  @!P1 BRA `(.L_x_205) ;  /* 0xfffffffc00f09947 */ /* 0x004fea000383ffff */
[----:B------:R-:W-:Y:S05]  /*9af0*/  BRA `(.L_x_206) ;  /* 0xffffffa800e87947 */ /* 0x000fea000383ffff */
.L_x_96:
[----:B--2---:R2:W3:Y:S02]  /*9b00*/  SYNCS.PHASECHK.TRANS64.TRYWAIT P0, [R0+URZ+0x120], R3 ;  /* 0x00012003000075a7 */ /* 0x0044e400080011ff */
[----:B---3--:R-:W-:Y:S05]  /*9b10*/  @!P0 NANOSLEEP.SYNCS 0x989680 ;  /* 0x009896800000895d */ /* 0x008fea0003900000 */
[----:B------:R-:W3:Y:S02]  /*9b20*/  @!P0 SYNCS.PHASECHK.TRANS64 P0, [R0+URZ+0x120], R3 ;  /* 0x00012003000085a7 */ /* 0x000ee400080010ff */
[----:B---3--:R-:W-:Y:S05]  /*9b30*/  @!P0 BRA `(.L_x_96) ;  /* 0xfffffffc00f08947 */ /* 0x008fea000383ffff */
[----:B------:R-:W-:Y:S05]  /*9b40*/  BRA `(.L_x_207) ;  /* 0xffffffac00ec7947 */ /* 0x000fea000383ffff */
.L_x_99:
[----:B------:R-:W-:Y:S07]  /*9b50*/  MOV R0, UR4 ;  /* 0x0000000400007c02 */ /* 0x000fee0008000f00 */
.L_x_208:
[----:B--2---:R2:W3:Y:S02]  /*9b60*/  SYNCS.PHASECHK.TRANS64.TRYWAIT P0, [R0+URZ+0x118], R3 ;  /* 0x00011803000075a7 */ /* 0x0044e400080011ff */
[----:B---3--:R-:W-:Y:S05]  /*9b70*/  @!P0 NANOSLEEP.SYNCS 0x989680 ;  /* 0x009896800000895d */ /* 0x008fea0003900000 */
[----:B------:R-:W3:Y:S02]  /*9b80*/  @!P0 SYNCS.PHASECHK.TRANS64 P0, [R0+URZ+0x118], R3 ;  /* 0x00011803000085a7 */ /* 0x000ee400080010ff */
[----:B---3--:R-:W-:Y:S05]  /*9b90*/  @!P0 BRA `(.L_x_208) ;  /* 0xfffffffc00f08947 */ /* 0x008fea000383ffff */
[----:B------:R-:W-:Y:S05]  /*9ba0*/  BRA `(.L_x_98) ;  /* 0xffffffb000cc7947 */ /* 0x000fea000383ffff */
.L_x_102:
[----:B------:R-:W-:Y:S07]  /*9bb0*/  MOV R3, UR4 ;  /* 0x0000000400037c02 */ /* 0x000fee0008000f00 */
.L_x_209:
[----:B-1----:R1:W2:Y:S02]  /*9bc0*/  SYNCS.PHASECHK.TRANS64.TRYWAIT P0, [R3+URZ+0xf0], R12 ;  /* 0x0000f00c030075a7 */ /* 0x0022a400080011ff */
[----:B--2---:R-:W-:Y:S05]  /*9bd0*/  @!P0 NANOSLEEP.SYNCS 0x989680 ;  /* 0x009896800000895d */ /* 0x004fea0003900000 */
[----:B------:R-:W2:Y:S02]  /*9be0*/  @!P0 SYNCS.PHASECHK.TRANS64 P0, [R3+URZ+0xf0], R12 ;  /* 0x0000f00c030085a7 */ /* 0x000ea400080010ff */
[----:B--2---:R-:W-:Y:S05]  /*9bf0*/  @!P0 BRA `(.L_x_209) ;  /* 0xfffffffc00f08947 */ /* 0x004fea000383ffff */
[----:B------:R-:W-:Y:S05]  /*9c00*/  BRA `(.L_x_210) ;  /* 0xffffffb400487947 */ /* 0x000fea000383ffff */
.L_x_103:
[----:B-1----:R-:W-:Y:S07]  /*9c10*/  MOV R3, UR4 ;  /* 0x0000000400037c02 */ /* 0x002fee0008000f00 */
.L_x_211:
[----:B-1----:R1:W2:Y:S02]  /*9c20*/  SYNCS.PHASECHK.TRANS64.TRYWAIT P0, [R3+URZ+0xf8], R12 ;  /* 0x0000f80c030075a7 */ /* 0x0022a400080011ff */
[----:B--2---:R-:W-:Y:S05]  /*9c30*/  @!P0 NANOSLEEP.SYNCS 0x989680 ;  /* 0x009896800000895d */ /* 0x004fea0003900000 */
[----:B------:R-:W2:Y:S02]  /*9c40*/  @!P0 SYNCS.PHASECHK.TRANS64 P0, [R3+URZ+0xf8], R12 ;  /* 0x0000f80c030085a7 */ /* 0x000ea400080010ff */
[----:B--2---:R-:W-:Y:S05]  /*9c50*/  @!P0 BRA `(.L_x_211) ;  /* 0xfffffffc00f08947 */ /* 0x004fea000383ffff */
[----:B------:R-:W-:Y:S05]  /*9c60*/  BRA `(.L_x_212) ;  /* 0xffffffb400a47947 */ /* 0x000fea000383ffff */
.L_x_104:
[----:B-1----:R-:W-:Y:S07]  /*9c70*/  MOV R3, UR4 ;  /* 0x0000000400037c02 */ /* 0x002fee0008000f00 */
.L_x_213:
[----:B-1----:R1:W2:Y:S02]  /*9c80*/  SYNCS.PHASECHK.TRANS64.TRYWAIT P0, [R3+URZ+0x100], R12 ;  /* 0x0001000c030075a7 */ /* 0x0022a400080011ff */
[----:B--2---:R-:W-:Y:S05]  /*9c90*/  @!P0 NANOSLEEP.SYNCS 0x989680 ;  /* 0x009896800000895d */ /* 0x004fea0003900000 */
[----:B------:R-:W2:Y:S02]  /*9ca0*/  @!P0 SYNCS.PHASECHK.TRANS64 P0, [R3+URZ+0x100], R12 ;  /* 0x0001000c030085a7 */ /* 0x000ea400080010ff */
[----:B--2---:R-:W-:Y:S05]  /*9cb0*/  @!P0 BRA `(.L_x_213) ;  /* 0xfffffffc00f08947 */ /* 0x004fea000383ffff */
[----:B------:R-:W-:Y:S05]  /*9cc0*/  BRA `(.L_x_214) ;  /* 0xffffffb800007947 */ /* 0x000fea000383ffff */
.L_x_105:
[----:B------:R-:W-:Y:S07]  /*9cd0*/  MOV R3, UR4 ;  /* 0x0000000400037c02 */ /* 0x000fee0008000f00 */
.L_x_215:
[----:B-1----:R1:W2:Y:S02]  /*9ce0*/  SYNCS.PHASECHK.TRANS64.TRYWAIT P0, [R3+URZ+0x108], R12 ;  /* 0x0001080c030075a7 */ /* 0x0022a400080011ff */
[----:B--2---:R-:W-:Y:S05]  /*9cf0*/  @!P0 NANOSLEEP.SYNCS 0x989680 ;  /* 0x009896800000895d */ /* 0x004fea0003900000 */
[----:B------:R-:W2:Y:S02]  /*9d00*/  @!P0 SYNCS.PHASECHK.TRANS64 P0, [R3+URZ+0x108], R12 ;  /* 0x0001080c030085a7 */ /* 0x000ea400080010ff */
[----:B--2---:R-:W-:Y:S05]  /*9d10*/  @!P0 BRA `(.L_x_215) ;  /* 0xfffffffc00f08947 */ /* 0x004fea000383ffff */
[----:B------:R-:W-:Y:S05]  /*9d20*/  BRA `(.L_x_216) ;  /* 0xffffffb800a07947 */ /* 0x000fea000383ffff */
.L_x_107:
[----:B------:R-:W-:-:S07]  /*9d30*/  MOV R0, UR4 ;  /* 0x0000000400007c02 */ /* 0x000fce0008000f00 */
.L_x_217:
[----:B-1----:R1:W3:Y:S02]  /*9d40*/  SYNCS.PHASECHK.TRANS64.TRYWAIT P0, [R0+URZ+0xf0], R3 ;  /* 0x0000f003000075a7 */ /* 0x0022e400080011ff */
[----:B---3--:R-:W-:Y:S05]  /*9d50*/  @!P0 NANOSLEEP.SYNCS 0x989680 ;  /* 0x009896800000895d */ /* 0x008fea0003900000 */
[----:B------:R-:W3:Y:S02]  /*9d60*/  @!P0 SYNCS.PHASECHK.TRANS64 P0, [R0+URZ+0xf0], R3 ;  /* 0x0000f003000085a7 */ /* 0x000ee400080010ff */
[----:B---3--:R-:W-:Y:S05]  /*9d70*/  @!P0 BRA `(.L_x_217) ;  /* 0xfffffffc00f08947 */ /* 0x008fea000383ffff */
[----:B------:R-:W-:Y:S05]  /*9d80*/  BRA `(.L_x_218) ;  /* 0xffffffbc00287947 */ /* 0x000fea000383ffff */
.L_x_108:
[----:B-1----:R-:W-:-:S07]  /*9d90*/  MOV R0, UR4 ;  /* 0x0000000400007c02 */ /* 0x002fce0008000f00 */
.L_x_219:
[----:B-1----:R1:W3:Y:S02]  /*9da0*/  SYNCS.PHASECHK.TRANS64.TRYWAIT P0, [R0+URZ+0xf8], R3 ;  /* 0x0000f803000075a7 */ /* 0x0022e400080011ff */
[----:B---3--:R-:W-:Y:S05]  /*9db0*/  @!P0 NANOSLEEP.SYNCS 0x989680 ;  /* 0x009896800000895d */ /* 0x008fea0003900000 */
[----:B------:R-:W3:Y:S02]  /*9dc0*/  @!P0 SYNCS.PHASECHK.TRANS64 P0, [R0+URZ+0xf8], R3 ;  /* 0x0000f803000085a7 */ /* 0x000ee400080010ff */
[----:B---3--:R-:W-:Y:S05]  /*9dd0*/  @!P0 BRA `(.L_x_219) ;  /* 0xfffffffc00f08947 */ /* 0x008fea000383ffff */
[----:B------:R-:W-:Y:S05]  /*9de0*/  BRA `(.L_x_220) ;  /* 0xffffffbc00187947 */ /* 0x000fea000383ffff */
.L_x_109:
[----:B-1----:R-:W-:-:S07]  /*9df0*/  MOV R0, UR4 ;  /* 0x0000000400007c02 */ /* 0x002fce0008000f00 */
.L_x_221:
[----:B-1----:R1:W3:Y:S02]  /*9e00*/  SYNCS.PHASECHK.TRANS64.TRYWAIT P0, [R0+URZ+0x100], R3 ;  /* 0x00010003000075a7 */ /* 0x0022e400080011ff */
[----:B---3--:R-:W-:Y:S05]  /*9e10*/  @!P0 NANOSLEEP.SYNCS 0x989680 ;  /* 0x009896800000895d */ /* 0x008fea0003900000 */
[----:B------:R-:W3:Y:S02]  /*9e20*/  @!P0 SYNCS.PHASECHK.TRANS64 P0, [R0+URZ+0x100], R3 ;  /* 0x00010003000085a7 */ /* 0x000ee400080010ff */
[----:B---3--:R-:W-:Y:S05]  /*9e30*/  @!P0 BRA `(.L_x_221) ;  /* 0xfffffffc00f08947 */ /* 0x008fea000383ffff */
[----:B------:R-:W-:Y:S05]  /*9e40*/  BRA `(.L_x_222) ;  /* 0xffffffbc00087947 */ /* 0x000fea000383ffff */
.L_x_111:
[----:B--2---:R2:W3:Y:S02]  /*9e50*/  SYNCS.PHASECHK.TRANS64.TRYWAIT P0, [R0+URZ+0x120], R3 ;  /* 0x00012003000075a7 */ /* 0x0044e400080011ff */
[----:B---3--:R-:W-:Y:S05]  /*9e60*/  @!P0 NANOSLEEP.SYNCS 0x989680 ;  /* 0x009896800000895d */ /* 0x008fea0003900000 */
[----:B------:R-:W3:Y:S02]  /*9e70*/  @!P0 SYNCS.PHASECHK.TRANS64 P0, [R0+URZ+0x120], R3 ;  /* 0x00012003000085a7 */ /* 0x000ee400080010ff */
[----:B---3--:R-:W-:Y:S05]  /*9e80*/  @!P0 BRA `(.L_x_111) ;  /* 0xfffffffc00f08947 */ /* 0x008fea000383ffff */
[----:B------:R-:W-:Y:S05]  /*9e90*/  BRA `(.L_x_223) ;  /* 0xffffffbc00dc7947 */ /* 0x000fea000383ffff */
.L_x_122:
[----:B-1----:R-:W-:Y:S04]  /*9ea0*/  MOV R0, UR44 ;  /* 0x0000002c00007c02 */ /* 0x002fe80008000f00 */
[----:B------:R1:W2:Y:S03]  /*9eb0*/  SYNCS.PHASECHK.TRANS64.TRYWAIT P1, [R0+URZ+0xd0], R5 ;  /* 0x0000d005000075a7 */ /* 0x0002a600080211ff */
[----:B--2---:R-:W-:Y:S05]  /*9ec0*/  @!P1 NANOSLEEP.SYNCS 0x989680 ;  /* 0x009896800000995d */ /* 0x004fea0003900000 */
[----:B------:R-:W2:Y:S02]  /*9ed0*/  @!P1 SYNCS.PHASECHK.TRANS64 P1, [R0+URZ+0xd0], R5 ;  /* 0x0000d005000095a7 */ /* 0x000ea400080210ff */
[----:B--2---:R-:W-:Y:S05]  /*9ee0*/  @!P1 BRA `(.L_x_122) ;  /* 0xfffffffc00ec9947 */ /* 0x004fea000383ffff */
[----:B------:R-:W-:Y:S05]  /*9ef0*/  BRA `(.L_x_121) ;  /* 0xffffffc800d47947 */ /* 0x000fea000383ffff */
.L_x_124:
[----:B-1----:R1:W4:Y:S02]  /*9f00*/  SYNCS.PHASECHK.TRANS64.TRYWAIT P0, [R78+URZ+0x140], R3 ;  /* 0x000140034e0075a7 */ /* 0x00232400080011ff */
[----:B----4-:R-:W-:Y:S05]  /*9f10*/  @!P0 NANOSLEEP.SYNCS 0x989680 ;  /* 0x009896800000895d */ /* 0x010fea0003900000 */
[----:B------:R-:W4:Y:S02]  /*9f20*/  @!P0 SYNCS.PHASECHK.TRANS64 P0, [R78+URZ+0x140], R3 ;  /* 0x000140034e0085a7 */ /* 0x000f2400080010ff */
[----:B----4-:R-:W-:Y:S05]  /*9f30*/  @!P0 BRA `(.L_x_124) ;  /* 0xfffffffc00f08947 */ /* 0x010fea000383ffff */
[----:B------:R-:W-:Y:S05]  /*9f40*/  BRA `(.L_x_123) ;  /* 0xffffffc800f47947 */ /* 0x000fea000383ffff */
.L_x_133:
[----:B--2---:R2:W3:Y:S02]  /*9f50*/  SYNCS.PHASECHK.TRANS64.TRYWAIT P0, [R3+URZ+0xd0], R0 ;  /* 0x0000d000030075a7 */ /* 0x0044e400080011ff */
[----:B---3--:R-:W-:Y:S05]  /*9f60*/  @!P0 NANOSLEEP.SYNCS 0x989680 ;  /* 0x009896800000895d */ /* 0x008fea0003900000 */
[----:B------:R-:W3:Y:S02]  /*9f70*/  @!P0 SYNCS.PHASECHK.TRANS64 P0, [R3+URZ+0xd0], R0 ;  /* 0x0000d000030085a7 */ /* 0x000ee400080010ff */
[----:B---3--:R-:W-:Y:S05]  /*9f80*/  @!P0 BRA `(.L_x_133) ;  /* 0xfffffffc00f08947 */ /* 0x008fea000383ffff */
[----:B------:R-:W-:Y:S05]  /*9f90*/  BRA `(.L_x_132) ;  /* 0xffffffd400007947 */ /* 0x000fea000383ffff */
.L_x_141:
[----:B--2---:R2:W3:Y:S02]  /*9fa0*/  SYNCS.PHASECHK.TRANS64.TRYWAIT P0, [R87+URZ+0xd0], R4 ;  /* 0x0000d004570075a7 */ /* 0x0044e400080011ff */
[----:B---3--:R-:W-:Y:S05]  /*9fb0*/  @!P0 NANOSLEEP.SYNCS 0x989680 ;  /* 0x009896800000895d */ /* 0x008fea0003900000 */
[----:B------:R-:W3:Y:S02]  /*9fc0*/  @!P0 SYNCS.PHASECHK.TRANS64 P0, [R87+URZ+0xd0], R4 ;  /* 0x0000d004570085a7 */ /* 0x000ee400080010ff */
[----:B---3--:R-:W-:Y:S05]  /*9fd0*/  @!P0 BRA `(.L_x_141) ;  /* 0xfffffffc00f08947 */ /* 0x008fea000383ffff */
[----:B------:R-:W-:Y:S05]  /*9fe0*/  BRA `(.L_x_140) ;  /* 0xffffffdc001c7947 */ /* 0x000fea000383ffff */
.L_x_149:
[----:B--2---:R2:W3:Y:S02]  /*9ff0*/  SYNCS.PHASECHK.TRANS64.TRYWAIT P0, [R92+URZ+0xd0], R3 ;  /* 0x0000d0035c0075a7 */ /* 0x0044e400080011ff */
[----:B---3--:R-:W-:Y:S05]  /*a000*/  @!P0 NANOSLEEP.SYNCS 0x989680 ;  /* 0x009896800000895d */ /* 0x008fea0003900000 */
[----:B------:R-:W3:Y:S02]  /*a010*/  @!P0 SYNCS.PHASECHK.TRANS64 P0, [R92+URZ+0xd0], R3 ;  /* 0x0000d0035c0085a7 */ /* 0x000ee400080010ff */
[----:B---3--:R-:W-:Y:S05]  /*a020*/  @!P0 BRA `(.L_x_149) ;  /* 0xfffffffc00f08947 */ /* 0x008fea000383ffff */
[----:B------:R-:W-:Y:S05]  /*a030*/  BRA `(.L_x_148) ;  /* 0xffffffe400387947 */ /* 0x000fea000383ffff */
        .weak           $__internal_0_$__cuda_sm10x_tcgen05_guardrail_trap_col_being_dealloced_not_returned_by_alloc
        .type           $__internal_0_$__cuda_sm10x_tcgen05_guardrail_trap_col_being_dealloced_not_returned_by_alloc,@function
        .size           $__internal_0_$__cuda_sm10x_tcgen05_guardrail_trap_col_being_dealloced_not_returned_by_alloc,($__internal_1_$__cuda_sm10x_tcgen05_guardrail_trap_phase_invalid_during_alloc - $__internal_0_$__cuda_sm10x_tcgen05_guardrail_trap_col_being_dealloced_not_returned_by_alloc)
$__internal_0_$__cuda_sm10x_tcgen05_guardrail_trap_col_being_dealloced_not_returned_by_alloc:
[----:B------:R-:W-:Y:S05]  /*a040*/  BPT.TRAP 0x1 ;  /* 0x000000040000795c */ /* 0x000fea0000300000 */
[----:B------:R-:W-:-:S04]  /*a050*/  HFMA2 R3, -RZ, RZ, 0, 0 ;  /* 0x00000000ff037431 */ /* 0x000fc800000001ff */
[----:B------:R-:W-:Y:S05]  /*a060*/  RET.REL.NODEC R2 `(_ZN7cutlass13device_kernelINS_4gemm6kernel13GemmUniversalIN4cute5tupleIJiiiiEEENS1_10collective13CollectiveMmaINS1_35MainloopSm100TmaUmmaWarpSpecializedILi13ELi2ELi4ENS5_IJNS4_1CILi2EEENSA_ILi4EEENSA_ILi1EEEEEEEENS5_IJNSA_ILi128EEESG_NSA_ILi64EEEEEENS_6half_tENS5_IJSD_llEEESJ_SK_NS4_8TiledMMAINS4_8MMA_AtomIJNS4_26SM100_MMA_F16BF16_2x1SM_SSISJ_SJ_fLi128ELi128ELNS4_4UMMA5MajorE1ELSP_1ELNSO_7ScaleInE0ELSQ_0EEEEEENS4_6LayoutINS5_IJSD_SD_SD_EEENS5_IJNSA_ILi0EEESV_SV_EEEEENS5_IJNS4_10UnderscoreESY_SY_EEEEENS4_28SM100_TMA_2SM_LOAD_MULTICASTENS4_14ComposedLayoutINS4_7SwizzleILi3ELi4ELi3EEENS4_18smem_ptr_flag_bitsILi16EEENST_INS5_IJSH_NSA_ILi8EEEEEENS5_IJSD_SH_EEEEEEEvNS4_8identityENS4_18SM100_TMA_2SM_LOADES1B_vS1C_EENS_8epilogue10collective18CollectiveEpilogueINS1F_23Sm100TmaWarpSpecializedILi4ELi2ELi16ELb1ELb0EEEJNS5_IJSH_SG_SH_EEENS5_IJNST_ISH_SD_EENST_INS5_IJNSA_ILi16EEESB_EEES19_EEEEESJ_NS5_IJlSD_lEEESJ_S1Q_NS1F_6fusion15FusionCallbacksIS1J_NS1R_17LinearCombinationISJ_fSJ_fLNS_15FloatRoundStyleE2EEES1K_S1P_JEEENS4_5SM1004TMEM4LOAD26SM100_TMEM_LOAD_32dp32b16xENS4_13SM90_TMA_LOADENS12_INS13_ILi1ELi4ELi3EEES16_NST_INS5_IJS17_S1M_EEENS5_IJS1M_SD_EEEEEEENS4_39AutoVectorizingCopyWithAssumedAlignmentILi128EEENS4_14SM90_TMA_STOREES26_S28_S28_EEEvvEEEEvNT_6ParamsE) ;  /* 0xffffff5c02e47950 */ /* 0x000fea0003c3ffff */
        .weak           $__internal_1_$__cuda_sm10x_tcgen05_guardrail_trap_phase_invalid_during_alloc
        .type           $__internal_1_$__cuda_sm10x_tcgen05_guardrail_trap_phase_invalid_during_alloc,@function
        .size           $__internal_1_$__cuda_sm10x_tcgen05_guardrail_trap_phase_invalid_during_alloc,($__internal_2_$__cuda_sm10x_tcgen05_guardrail_trap_unallocated_columns_being_dealloced - $__internal_1_$__cuda_sm10x_tcgen05_guardrail_trap_phase_invalid_during_alloc)
$__internal_1_$__cuda_sm10x_tcgen05_guardrail_trap_phase_invalid_during_alloc:
[----:B------:R-:W-:Y:S05]  /*a070*/  BPT.TRAP 0x1 ;  /* 0x000000040000795c */ /* 0x000fea0000300000 */
[----:B------:R-:W-:-:S04]  /*a080*/  MOV R3, 0x0 ;  /* 0x0000000000037802 */ /* 0x000fc80000000f00 */
[----:B------:R-:W-:Y:S05]  /*a090*/  RET.REL.NODEC R2 `(_ZN7cutlass13device_kernelINS_4gemm6kernel13GemmUniversalIN4cute5tupleIJiiiiEEENS1_10collective13CollectiveMmaINS1_35MainloopSm100TmaUmmaWarpSpecializedILi13ELi2ELi4ENS5_IJNS4_1CILi2EEENSA_ILi4EEENSA_ILi1EEEEEEEENS5_IJNSA_ILi128EEESG_NSA_ILi64EEEEEENS_6half_tENS5_IJSD_llEEESJ_SK_NS4_8TiledMMAINS4_8MMA_AtomIJNS4_26SM100_MMA_F16BF16_2x1SM_SSISJ_SJ_fLi128ELi128ELNS4_4UMMA5MajorE1ELSP_1ELNSO_7ScaleInE0ELSQ_0EEEEEENS4_6LayoutINS5_IJSD_SD_SD_EEENS5_IJNSA_ILi0EEESV_SV_EEEEENS5_IJNS4_10UnderscoreESY_SY_EEEEENS4_28SM100_TMA_2SM_LOAD_MULTICASTENS4_14ComposedLayoutINS4_7SwizzleILi3ELi4ELi3EEENS4_18smem_ptr_flag_bitsILi16EEENST_INS5_IJSH_NSA_ILi8EEEEEENS5_IJSD_SH_EEEEEEEvNS4_8identityENS4_18SM100_TMA_2SM_LOADES1B_vS1C_EENS_8epilogue10collective18CollectiveEpilogueINS1F_23Sm100TmaWarpSpecializedILi4ELi2ELi16ELb1ELb0EEEJNS5_IJSH_SG_SH_EEENS5_IJNST_ISH_SD_EENST_INS5_IJNSA_ILi16EEESB_EEES19_EEEEESJ_NS5_IJlSD_lEEESJ_S1Q_NS1F_6fusion15FusionCallbacksIS1J_NS1R_17LinearCombinationISJ_fSJ_fLNS_15FloatRoundStyleE2EEES1K_S1P_JEEENS4_5SM1004TMEM4LOAD26SM100_TMEM_LOAD_32dp32b16xENS4_13SM90_TMA_LOADENS12_INS13_ILi1ELi4ELi3EEES16_NST_INS5_IJS17_S1M_EEENS5_IJS1M_SD_EEEEEEENS4_39AutoVectorizingCopyWithAssumedAlignmentILi128EEENS4_14SM90_TMA_STOREES26_S28_S28_EEEvvEEEEvNT_6ParamsE) ;  /* 0xffffff5c02d87950 */ /* 0x000fea0003c3ffff */
        .weak           $__internal_2_$__cuda_sm10x_tcgen05_guardrail_trap_unallocated_columns_being_dealloced
        .type           $__internal_2_$__cuda_sm10x_tcgen05_guardrail_trap_unallocated_columns_being_dealloced,@function
        .size           $__internal_2_$__cuda_sm10x_tcgen05_guardrail_trap_unallocated_columns_being_dealloced,(.L_x_225 - $__internal_2_$__cuda_sm10x_tcgen05_guardrail_trap_unallocated_columns_being_dealloced)
$__internal_2_$__cuda_sm10x_tcgen05_guardrail_trap_unallocated_columns_being_dealloced:
[----:B------:R-:W-:Y:S05]  /*a0a0*/  BPT.TRAP 0x1 ;  /* 0x000000040000795c */ /* 0x000fea0000300000 */
[----:B------:R-:W-:-:S04]  /*a0b0*/  HFMA2 R3, -RZ, RZ, 0, 0 ;  /* 0x00000000ff037431 */ /* 0x000fc800000001ff */
[----:B------:R-:W-:Y:S05]  /*a0c0*/  RET.REL.NODEC R2 `(_ZN7cutlass13device_kernelINS_4gemm6kernel13GemmUniversalIN4cute5tupleIJiiiiEEENS1_10collective13CollectiveMmaINS1_35MainloopSm100TmaUmmaWarpSpecializedILi13ELi2ELi4ENS5_IJNS4_1CILi2EEENSA_ILi4EEENSA_ILi1EEEEEEEENS5_IJNSA_ILi128EEESG_NSA_ILi64EEEEEENS_6half_tENS5_IJSD_llEEESJ_SK_NS4_8TiledMMAINS4_8MMA_AtomIJNS4_26SM100_MMA_F16BF16_2x1SM_SSISJ_SJ_fLi128ELi128ELNS4_4UMMA5MajorE1ELSP_1ELNSO_7ScaleInE0ELSQ_0EEEEEENS4_6LayoutINS5_IJSD_SD_SD_EEENS5_IJNSA_ILi0EEESV_SV_EEEEENS5_IJNS4_10UnderscoreESY_SY_EEEEENS4_28SM100_TMA_2SM_LOAD_MULTICASTENS4_14ComposedLayoutINS4_7SwizzleILi3ELi4ELi3EEENS4_18smem_ptr_flag_bitsILi16EEENST_INS5_IJSH_NSA_ILi8EEEEEENS5_IJSD_SH_EEEEEEEvNS4_8identityENS4_18SM100_TMA_2SM_LOADES1B_vS1C_EENS_8epilogue10collective18CollectiveEpilogueINS1F_23Sm100TmaWarpSpecializedILi4ELi2ELi16ELb1ELb0EEEJNS5_IJSH_SG_SH_EEENS5_IJNST_ISH_SD_EENST_INS5_IJNSA_ILi16EEESB_EEES19_EEEEESJ_NS5_IJlSD_lEEESJ_S1Q_NS1F_6fusion15FusionCallbacksIS1J_NS1R_17LinearCombinationISJ_fSJ_fLNS_15FloatRoundStyleE2EEES1K_S1P_JEEENS4_5SM1004TMEM4LOAD26SM100_TMEM_LOAD_32dp32b16xENS4_13SM90_TMA_LOADENS12_INS13_ILi1ELi4ELi3EEES16_NST_INS5_IJS17_S1M_EEENS5_IJS1M_SD_EEEEEEENS4_39AutoVectorizingCopyWithAssumedAlignmentILi128EEENS4_14SM90_TMA_STOREES26_S28_S28_EEEvvEEEEvNT_6ParamsE) ;  /* 0xffffff5c02cc7950 */ /* 0x000fea0003c3ffff */
.L_x_224:
[----:B------:R-:W-:-:S00]  /*a0d0*/  BRA `(.L_x_224) ;  /* 0xfffffffc00fc7947 */ /* 0x000fc0000383ffff */
[----:B------:R-:W-:-:S00]  /*a0e0*/  NOP ;  /* 0x0000000000007918 */ /* 0x000fc00000000000 */
        /* <DEDUP_REMOVED lines=9> */
.L_x_225:


//--------------------- .nv.global.init           --------------------------
	.section	.nv.global.init,"aw",@progbits
.nv.global.init:
	.type		$str$27,@object
	.size		$str$27,($str$28 - $str$27)
$str$27:
        /*0000*/ 	.byte	0x28, 0x61, 0x64, 0x64, 0x72, 0x65, 0x73, 0x73, 0x20, 0x26, 0x20, 0x6d, 0x61, 0x73, 0x6b, 0x29
        /*0010*/ 	.byte	0x20, 0x3d, 0x3d, 0x20, 0x30, 0x00
	.type		$str$28,@object
	.size		$str$28,($str$26 - $str$28)
$str$28:
        /*0016*/ 	.byte	0x2f, 0x74, 0x6d, 0x70, 0x2f, 0x63, 0x75, 0x74, 0x6c, 0x61, 0x73, 0x73, 0x5f, 0x73, 0x77, 0x65
        /*0026*/ 	.byte	0x65, 0x70, 0x5f, 0x73, 0x72, 0x63, 0x2f, 0x69, 0x6e, 0x63, 0x6c, 0x75, 0x64, 0x65, 0x2f, 0x63
        /*0036*/ 	.byte	0x75, 0x74, 0x65, 0x2f, 0x70, 0x6f, 0x69, 0x6e, 0x74, 0x65, 0x72, 0x5f, 0x66, 0x6c, 0x61, 0x67
        /*0046*/ 	.byte	0x67, 0x65, 0x64, 0x2e, 0x68, 0x70, 0x70, 0x00
	.type		$str$26,@object
	.size		$str$26,($str$25 - $str$26)
$str$26:
        /*004e*/ 	.byte	0x2f, 0x74, 0x6d, 0x70, 0x2f, 0x63, 0x75, 0x74, 0x6c, 0x61, 0x73, 0x73, 0x5f, 0x73, 0x77, 0x65
        /*005e*/ 	.byte	0x65, 0x70, 0x5f, 0x73, 0x72, 0x63, 0x2f, 0x69, 0x6e, 0x63, 0x6c, 0x75, 0x64, 0x65, 0x2f, 0x63
        /*006e*/ 	.byte	0x75, 0x74, 0x65, 0x2f, 0x61, 0x74, 0x6f, 0x6d, 0x2f, 0x63, 0x6f, 0x70, 0x79, 0x5f, 0x74, 0x72
        /*007e*/ 	.byte	0x61, 0x69, 0x74, 0x73, 0x5f, 0x73, 0x6d, 0x31, 0x30, 0x30, 0x2e, 0x68, 0x70, 0x70, 0x00
	.type		$str$25,@object
	.size		$str$25,(__unnamed_1 - $str$25)
$str$25:
        /*008d*/ 	.byte	0x28, 0x28, 0x75, 0x69, 0x6e, 0x74, 0x33, 0x32, 0x5f, 0x74, 0x28, 0x74, 0x68, 0x72, 0x65, 0x61
        /*009d*/ 	.byte	0x64, 0x49, 0x64, 0x78, 0x2e, 0x78, 0x29, 0x20, 0x2f, 0x20, 0x33, 0x32, 0x29, 0x20, 0x25, 0x20
        /*00ad*/ 	.byte	0x34, 0x29, 0x20, 0x3d, 0x3d, 0x20, 0x28, 0x28, 0x28, 0x74, 0x6d, 0x65, 0x6d, 0x5f, 0x61, 0x64
        /*00bd*/ 	.byte	0x64, 0x72, 0x20, 0x3e, 0x3e, 0x20, 0x31, 0x36, 0x29, 0x20, 0x2f, 0x20, 0x33, 0x32, 0x29, 0x20
        /*00cd*/ 	.byte	0x25, 0x20, 0x34, 0x29, 0x00
	.type		__unnamed_1,@object
	.size		__unnamed_1,(__unnamed_2 - __unnamed_1)
__unnamed_1:
        /*00d2*/ 	.byte	0x61, 0x75, 0x74, 0x6f, 0x20, 0x63, 0x75, 0x74, 0x65, 0x3a, 0x3a, 0x61, 0x73, 0x5f, 0x70, 0x6f
        /* <DEDUP_REMOVED lines=24> */
        /*0262*/ 	.byte	0x34, 0x38, 0x3e, 0x3e, 0x3e, 0x3e, 0x5d, 0x00
	.type		__unnamed_2,@object
	.size		__unnamed_2,(.L_2 - __unnamed_2)
__unnamed_2:
        /* <DEDUP_REMOVED lines=40> */
        /*04ea*/ 	.byte	0x3a, 0x3a, 0x43, 0x3c, 0x30, 0x3e, 0x3e, 0x3e, 0x3e, 0x5d, 0x00
.L_2:


//--------------------- .nv.shared._ZN7cutlass13device_kernelINS_4gemm6kernel13GemmUniversalIN4cute5tupleIJiiiiEEENS1_10collective13CollectiveMmaINS1_35MainloopSm100TmaUmmaWarpSpecializedILi13ELi2ELi4ENS5_IJNS4_1CILi2EEENSA_ILi4EEENSA_ILi1EEEEEEEENS5_IJNSA_ILi128EEESG_NSA_ILi64EEEEEENS_6half_tENS5_IJSD_llEEESJ_SK_NS4_8TiledMMAINS4_8MMA_AtomIJNS4_26SM100_MMA_F16BF16_2x1SM_SSISJ_SJ_fLi128ELi128ELNS4_4UMMA5MajorE1ELSP_1ELNSO_7ScaleInE0ELSQ_0EEEEEENS4_6LayoutINS5_IJSD_SD_SD_EEENS5_IJNSA_ILi0EEESV_SV_EEEEENS5_IJNS4_10UnderscoreESY_SY_EEEEENS4_28SM100_TMA_2SM_LOAD_MULTICASTENS4_14ComposedLayoutINS4_7SwizzleILi3ELi4ELi3EEENS4_18smem_ptr_flag_bitsILi16EEENST_INS5_IJSH_NSA_ILi8EEEEEENS5_IJSD_SH_EEEEEEEvNS4_8identityENS4_18SM100_TMA_2SM_LOADES1B_vS1C_EENS_8epilogue10collective18CollectiveEpilogueINS1F_23Sm100TmaWarpSpecializedILi4ELi2ELi16ELb1ELb0EEEJNS5_IJSH_SG_SH_EEENS5_IJNST_ISH_SD_EENST_INS5_IJNSA_ILi16EEESB_EEES19_EEEEESJ_NS5_IJlSD_lEEESJ_S1Q_NS1F_6fusion15FusionCallbacksIS1J_NS1R_17LinearCombinationISJ_fSJ_fLNS_15FloatRoundStyleE2EEES1K_S1P_JEEENS4_5SM1004TMEM4LOAD26SM100_TMEM_LOAD_32dp32b16xENS4_13SM90_TMA_LOADENS12_INS13_ILi1ELi4ELi3EEES16_NST_INS5_IJS17_S1M_EEENS5_IJS1M_SD_EEEEEEENS4_39AutoVectorizingCopyWithAssumedAlignmentILi128EEENS4_14SM90_TMA_STOREES26_S28_S28_EEEvvEEEEvNT_6ParamsE --------------------------
	.section	.nv.shared._ZN7cutlass13device_kernelINS_4gemm6kernel13GemmUniversalIN4cute5tupleIJiiiiEEENS1_10collective13CollectiveMmaINS1_35MainloopSm100TmaUmmaWarpSpecializedILi13ELi2ELi4ENS5_IJNS4_1CILi2EEENSA_ILi4EEENSA_ILi1EEEEEEEENS5_IJNSA_ILi128EEESG_NSA_ILi64EEEEEENS_6half_tENS5_IJSD_llEEESJ_SK_NS4_8TiledMMAINS4_8MMA_AtomIJNS4_26SM100_MMA_F16BF16_2x1SM_SSISJ_SJ_fLi128ELi128ELNS4_4UMMA5MajorE1ELSP_1ELNSO_7ScaleInE0ELSQ_0EEEEEENS4_6LayoutINS5_IJSD_SD_SD_EEENS5_IJNSA_ILi0EEESV_SV_EEEEENS5_IJNS4_10UnderscoreESY_SY_EEEEENS4_28SM100_TMA_2SM_LOAD_MULTICASTENS4_14ComposedLayoutINS4_7SwizzleILi3ELi4ELi3EEENS4_18smem_ptr_flag_bitsILi16EEENST_INS5_IJSH_NSA_ILi8EEEEEENS5_IJSD_SH_EEEEEEEvNS4_8identityENS4_18SM100_TMA_2SM_LOADES1B_vS1C_EENS_8epilogue10collective18CollectiveEpilogueINS1F_23Sm100TmaWarpSpecializedILi4ELi2ELi16ELb1ELb0EEEJNS5_IJSH_SG_SH_EEENS5_IJNST_ISH_SD_EENST_INS5_IJNSA_ILi16EEESB_EEES19_EEEEESJ_NS5_IJlSD_lEEESJ_S1Q_NS1F_6fusion15FusionCallbacksIS1J_NS1R_17LinearCombinationISJ_fSJ_fLNS_15FloatRoundStyleE2EEES1K_S1P_JEEENS4_5SM1004TMEM4LOAD26SM100_TMEM_LOAD_32dp32b16xENS4_13SM90_TMA_LOADENS12_INS13_ILi1ELi4ELi3EEES16_NST_INS5_IJS17_S1M_EEENS5_IJS1M_SD_EEEEEEENS4_39AutoVectorizingCopyWithAssumedAlignmentILi128EEENS4_14SM90_TMA_STOREES26_S28_S28_EEEvvEEEEvNT_6ParamsE,"aw",@nobits
	.sectionflags	@""
	.align	16
	.zero		1024


//--------------------- .nv.shared.reserved.0     --------------------------
	.section	.nv.shared.reserved.0,"aw",@nobits
	.weak		__nv_reservedSMEM_offset_0_alias
	.size		__nv_reservedSMEM_offset_0_alias, 0, 64
	.other		__nv_reservedSMEM_offset_0_alias,@"STO_CUDA_RESERVED_SHARED STV_DEFAULT"
__nv_reservedSMEM_offset_0_alias:
	.zero		0
.nv.shared.reserved.0:
	.zero		64
	.weak		__nv_reservedSMEM_tcgen05_partition
	.type		__nv_reservedSMEM_tcgen05_partition,@object
	.size		__nv_reservedSMEM_tcgen05_partition,(.L_0 - __nv_reservedSMEM_tcgen05_partition)
__nv_reservedSMEM_tcgen05_partition:
	.zero		32
.L_0:


//--------------------- .nv.global                --------------------------
	.section	.nv.global,"aw",@nobits
.nv.global:
	.type		_ZN40_INTERNAL_70d7c672_4_k_cu_3a91518e_371984cute1_E,@object
	.size		_ZN40_INTERNAL_70d7c672_4_k_cu_3a91518e_371984cute1_E,(_ZN40_INTERNAL_70d7c672_4_k_cu_3a91518e_371984cuda3std3__45__cpo6cbeginE - _ZN40_INTERNAL_70d7c672_4_k_cu_3a91518e_371984cute1_E)
_ZN40_INTERNAL_70d7c672_4_k_cu_3a91518e_371984cute1_E:
	.zero		1
	.type		_ZN40_INTERNAL_70d7c672_4_k_cu_3a91518e_371984cuda3std3__45__cpo6cbeginE,@object
	.size		_ZN40_INTERNAL_70d7c672_4_k_cu_3a91518e_371984cuda3std3__45__cpo6cbeginE,(_ZN40_INTERNAL_70d7c672_4_k_cu_3a91518e_371984cuda3std3__48in_placeE - _ZN40_INTERNAL_70d7c672_4_k_cu_3a91518e_371984cuda3std3__45__cpo6cbeginE)
_ZN40_INTERNAL_70d7c672_4_k_cu_3a91518e_371984cuda3std3__45__cpo6cbeginE:
	.zero		1
	.type		_ZN40_INTERNAL_70d7c672_4_k_cu_3a91518e_371984cuda3std3__48in_placeE,@object
	.size		_ZN40_INTERNAL_70d7c672_4_k_cu_3a91518e_371984cuda3std3__48in_placeE,(_ZN40_INTERNAL_70d7c672_4_k_cu_3a91518e_371984cuda3std6ranges3__45__cpo9iter_moveE - _ZN40_INTERNAL_70d7c672_4_k_cu_3a91518e_371984cuda3std3__48in_placeE)
_ZN40_INTERNAL_70d7c672_4_k_cu_3a91518e_371984cuda3std3__48in_placeE:
	.zero		1
	.type		_ZN40_INTERNAL_70d7c672_4_k_cu_3a91518e_371984cuda3std6ranges3__45__cpo9iter_moveE,@object
	.size		_ZN40_INTERNAL_70d7c672_4_k_cu_3a91518e_371984cuda3std6ranges3__45__cpo9iter_moveE,(_ZN40_INTERNAL_70d7c672_4_k_cu_3a91518e_371984cuda3std3__45__cpo5beginE - _ZN40_INTERNAL_70d7c672_4_k_cu_3a91518e_371984cuda3std6ranges3__45__cpo9iter_moveE)
_ZN40_INTERNAL_70d7c672_4_k_cu_3a91518e_371984cuda3std6ranges3__45__cpo9iter_moveE:
	.zero		1
	.type		_ZN40_INTERNAL_70d7c672_4_k_cu_3a91518e_371984cuda3std3__45__cpo5beginE,@object
	.size		_ZN40_INTERNAL_70d7c672_4_k_cu_3a91518e_371984cuda3std3__45__cpo5beginE,(_ZN40_INTERNAL_70d7c672_4_k_cu_3a91518e_371984cuda3std3__442_GLOBAL__N__70d7c672_4_k_cu_3a91518e_371986ignoreE - _ZN40_INTERNAL_70d7c672_4_k_cu_3a91518e_371984cuda3std3__45__cpo5beginE)
_ZN40_INTERNAL_70d7c672_4_k_cu_3a91518e_371984cuda3std3__45__cpo5beginE:
	.zero		1
	.type		_ZN40_INTERNAL_70d7c672_4_k_cu_3a91518e_371984cuda3std3__442_GLOBAL__N__70d7c672_4_k_cu_3a91518e_371986ignoreE,@object
	.size		_ZN40_INTERNAL_70d7c672_4_k_cu_3a91518e_371984cuda3std3__442_GLOBAL__N__70d7c672_4_k_cu_3a91518e_371986ignoreE,(_ZN40_INTERNAL_70d7c672_4_k_cu_3a91518e_371984cute7productE - _ZN40_INTERNAL_70d7c672_4_k_cu_3a91518e_371984cuda3std3__442_GLOBAL__N__70d7c672_4_k_cu_3a91518e_371986ignoreE)
_ZN40_INTERNAL_70d7c672_4_k_cu_3a91518e_371984cuda3std3__442_GLOBAL__N__70d7c672_4_k_cu_3a91518e_371986ignoreE:
	.zero		1
	.type		_ZN40_INTERNAL_70d7c672_4_k_cu_3a91518e_371984cute7productE,@object
	.size		_ZN40_INTERNAL_70d7c672_4_k_cu_3a91518e_371984cute7productE,(_ZN40_INTERNAL_70d7c672_4_k_cu_3a91518e_371984cuda3std3__45__cpo3endE - _ZN40_INTERNAL_70d7c672_4_k_cu_3a91518e_371984cute7productE)
_ZN40_INTERNAL_70d7c672_4_k_cu_3a91518e_371984cute7productE:
	.zero		1
	.type		_ZN40_INTERNAL_70d7c672_4_k_cu_3a91518e_371984cuda3std3__45__cpo3endE,@object
	.size		_ZN40_INTERNAL_70d7c672_4_k_cu_3a91518e_371984cuda3std3__45__cpo3endE,(_ZN40_INTERNAL_70d7c672_4_k_cu_3a91518e_371984cuda3std3__419piecewise_constructE - _ZN40_INTERNAL_70d7c672_4_k_cu_3a91518e_371984cuda3std3__45__cpo3endE)
_ZN40_INTERNAL_70d7c672_4_k_cu_3a91518e_371984cuda3std3__45__cpo3endE:
	.zero		1
	.type		_ZN40_INTERNAL_70d7c672_4_k_cu_3a91518e_371984cuda3std3__419piecewise_constructE,@object
	.size		_ZN40_INTERNAL_70d7c672_4_k_cu_3a91518e_371984cuda3std3__419piecewise_constructE,(_ZN40_INTERNAL_70d7c672_4_k_cu_3a91518e_371984cuda3std3__45__cpo4cendE - _ZN40_INTERNAL_70d7c672_4_k_cu_3a91518e_371984cuda3std3__419piecewise_constructE)
_ZN40_INTERNAL_70d7c672_4_k_cu_3a91518e_371984cuda3std3__419piecewise_constructE:
	.zero		1
	.type		_ZN40_INTERNAL_70d7c672_4_k_cu_3a91518e_371984cuda3std3__45__cpo4cendE,@object
	.size		_ZN40_INTERNAL_70d7c672_4_k_cu_3a91518e_371984cuda3std3__45__cpo4cendE,(_ZN40_INTERNAL_70d7c672_4_k_cu_3a91518e_371984cuda3std6ranges3__45__cpo4swapE - _ZN40_INTERNAL_70d7c672_4_k_cu_3a91518e_371984cuda3std3__45__cpo4cendE)
_ZN40_INTERNAL_70d7c672_4_k_cu_3a91518e_371984cuda3std3__45__cpo4cendE:
	.zero		1
	.type		_ZN40_INTERNAL_70d7c672_4_k_cu_3a91518e_371984cuda3std6ranges3__45__cpo4swapE,@object
	.size		_ZN40_INTERNAL_70d7c672_4_k_cu_3a91518e_371984cuda3std6ranges3__45__cpo4swapE,(.L_10 - _ZN40_INTERNAL_70d7c672_4_k_cu_3a91518e_371984cuda3std6ranges3__45__cpo4swapE)
_ZN40_INTERNAL_70d7c672_4_k_cu_3a91518e_371984cuda3std6ranges3__45__cpo4swapE:
	.zero		1
.L_10:


//--------------------- .nv.constant0._ZN7cutlass13device_kernelINS_4gemm6kernel13GemmUniversalIN4cute5tupleIJiiiiEEENS1_10collective13CollectiveMmaINS1_35MainloopSm100TmaUmmaWarpSpecializedILi13ELi2ELi4ENS5_IJNS4_1CILi2EEENSA_ILi4EEENSA_ILi1EEEEEEEENS5_IJNSA_ILi128EEESG_NSA_ILi64EEEEEENS_6half_tENS5_IJSD_llEEESJ_SK_NS4_8TiledMMAINS4_8MMA_AtomIJNS4_26SM100_MMA_F16BF16_2x1SM_SSISJ_SJ_fLi128ELi128ELNS4_4UMMA5MajorE1ELSP_1ELNSO_7ScaleInE0ELSQ_0EEEEEENS4_6LayoutINS5_IJSD_SD_SD_EEENS5_IJNSA_ILi0EEESV_SV_EEEEENS5_IJNS4_10UnderscoreESY_SY_EEEEENS4_28SM100_TMA_2SM_LOAD_MULTICASTENS4_14ComposedLayoutINS4_7SwizzleILi3ELi4ELi3EEENS4_18smem_ptr_flag_bitsILi16EEENST_INS5_IJSH_NSA_ILi8EEEEEENS5_IJSD_SH_EEEEEEEvNS4_8identityENS4_18SM100_TMA_2SM_LOADES1B_vS1C_EENS_8epilogue10collective18CollectiveEpilogueINS1F_23Sm100TmaWarpSpecializedILi4ELi2ELi16ELb1ELb0EEEJNS5_IJSH_SG_SH_EEENS5_IJNST_ISH_SD_EENST_INS5_IJNSA_ILi16EEESB_EEES19_EEEEESJ_NS5_IJlSD_lEEESJ_S1Q_NS1F_6fusion15FusionCallbacksIS1J_NS1R_17LinearCombinationISJ_fSJ_fLNS_15FloatRoundStyleE2EEES1K_S1P_JEEENS4_5SM1004TMEM4LOAD26SM100_TMEM_LOAD_32dp32b16xENS4_13SM90_TMA_LOADENS12_INS13_ILi1ELi4ELi3EEES16_NST_INS5_IJS17_S1M_EEENS5_IJS1M_SD_EEEEEEENS4_39AutoVectorizingCopyWithAssumedAlignmentILi128EEENS4_14SM90_TMA_STOREES26_S28_S28_EEEvvEEEEvNT_6ParamsE --------------------------
	.section	.nv.constant0._ZN7cutlass13device_kernelINS_4gemm6kernel13GemmUniversalIN4cute5tupleIJiiiiEEENS1_10collective13CollectiveMmaINS1_35MainloopSm100TmaUmmaWarpSpecializedILi13ELi2ELi4ENS5_IJNS4_1CILi2EEENSA_ILi4EEENSA_ILi1EEEEEEEENS5_IJNSA_ILi128EEESG_NSA_ILi64EEEEEENS_6half_tENS5_IJSD_llEEESJ_SK_NS4_8TiledMMAINS4_8MMA_AtomIJNS4_26SM100_MMA_F16BF16_2x1SM_SSISJ_SJ_fLi128ELi128ELNS4_4UMMA5MajorE1ELSP_1ELNSO_7ScaleInE0ELSQ_0EEEEEENS4_6LayoutINS5_IJSD_SD_SD_EEENS5_IJNSA_ILi0EEESV_SV_EEEEENS5_IJNS4_10UnderscoreESY_SY_EEEEENS4_28SM100_TMA_2SM_LOAD_MULTICASTENS4_14ComposedLayoutINS4_7SwizzleILi3ELi4ELi3EEENS4_18smem_ptr_flag_bitsILi16EEENST_INS5_IJSH_NSA_ILi8EEEEEENS5_IJSD_SH_EEEEEEEvNS4_8identityENS4_18SM100_TMA_2SM_LOADES1B_vS1C_EENS_8epilogue10collective18CollectiveEpilogueINS1F_23Sm100TmaWarpSpecializedILi4ELi2ELi16ELb1ELb0EEEJNS5_IJSH_SG_SH_EEENS5_IJNST_ISH_SD_EENST_INS5_IJNSA_ILi16EEESB_EEES19_EEEEESJ_NS5_IJlSD_lEEESJ_S1Q_NS1F_6fusion15FusionCallbacksIS1J_NS1R_17LinearCombinationISJ_fSJ_fLNS_15FloatRoundStyleE2EEES1K_S1P_JEEENS4_5SM1004TMEM4LOAD26SM100_TMEM_LOAD_32dp32b16xENS4_13SM90_TMA_LOADENS12_INS13_ILi1ELi4ELi3EEES16_NST_INS5_IJS17_S1M_EEENS5_IJS1M_SD_EEEEEEENS4_39AutoVectorizingCopyWithAssumedAlignmentILi128EEENS4_14SM90_TMA_STOREES26_S28_S28_EEEvvEEEEvNT_6ParamsE,"a",@progbits
	.sectionflags	@""
	.align	4
.nv.constant0._ZN7cutlass13device_kernelINS_4gemm6kernel13GemmUniversalIN4cute5tupleIJiiiiEEENS1_10collective13CollectiveMmaINS1_35MainloopSm100TmaUmmaWarpSpecializedILi13ELi2ELi4ENS5_IJNS4_1CILi2EEENSA_ILi4EEENSA_ILi1EEEEEEEENS5_IJNSA_ILi128EEESG_NSA_ILi64EEEEEENS_6half_tENS5_IJSD_llEEESJ_SK_NS4_8TiledMMAINS4_8MMA_AtomIJNS4_26SM100_MMA_F16BF16_2x1SM_SSISJ_SJ_fLi128ELi128ELNS4_4UMMA5MajorE1ELSP_1ELNSO_7ScaleInE0ELSQ_0EEEEEENS4_6LayoutINS5_IJSD_SD_SD_EEENS5_IJNSA_ILi0EEESV_SV_EEEEENS5_IJNS4_10UnderscoreESY_SY_EEEEENS4_28SM100_TMA_2SM_LOAD_MULTICASTENS4_14ComposedLayoutINS4_7SwizzleILi3ELi4ELi3EEENS4_18smem_ptr_flag_bitsILi16EEENST_INS5_IJSH_NSA_ILi8EEEEEENS5_IJSD_SH_EEEEEEEvNS4_8identityENS4_18SM100_TMA_2SM_LOADES1B_vS1C_EENS_8epilogue10collective18CollectiveEpilogueINS1F_23Sm100TmaWarpSpecializedILi4ELi2ELi16ELb1ELb0EEEJNS5_IJSH_SG_SH_EEENS5_IJNST_ISH_SD_EENST_INS5_IJNSA_ILi16EEESB_EEES19_EEEEESJ_NS5_IJlSD_lEEESJ_S1Q_NS1F_6fusion15FusionCallbacksIS1J_NS1R_17LinearCombinationISJ_fSJ_fLNS_15FloatRoundStyleE2EEES1K_S1P_JEEENS4_5SM1004TMEM4LOAD26SM100_TMEM_LOAD_32dp32b16xENS4_13SM90_TMA_LOADENS12_INS13_ILi1ELi4ELi3EEES16_NST_INS5_IJS17_S1M_EEENS5_IJS1M_SD_EEEEEEENS4_39AutoVectorizingCopyWithAssumedAlignmentILi128EEENS4_14SM90_TMA_STOREES26_S28_S28_EEEvvEEEEvNT_6ParamsE:
	.zero		2944


//--------------------- SYMBOLS --------------------------

	.type		.nv.reservedSmem.offset0,@object
	.size		.nv.reservedSmem.offset0,0x4
	.type		.nv.reservedSmem.cap,@object
	.size		.nv.reservedSmem.cap,0x4
	.type		__assertfail,@function
